//
// Generated by NVIDIA NVVM Compiler
//
// Compiler Build ID: CL-36424714
// Cuda compilation tools, release 13.0, V13.0.88
// Based on NVVM 20.0.0
//

.version 9.0
.target sm_100
.address_size 64

	// .globl	_Z10maxfRowGPUPfS_ii
// _ZZ10maxfRowGPUPfS_iiE8rdata_sh has been demoted
// _ZZ10maxfColGPUPfiiE8cdata_sh has been demoted

.visible .entry _Z10maxfRowGPUPfS_ii(
	.param .u64 .ptr .align 1 _Z10maxfRowGPUPfS_ii_param_0,
	.param .u64 .ptr .align 1 _Z10maxfRowGPUPfS_ii_param_1,
	.param .u32 _Z10maxfRowGPUPfS_ii_param_2,
	.param .u32 _Z10maxfRowGPUPfS_ii_param_3
)
{
	.reg .pred 	%p<8>;
	.reg .b16 	%rs<3>;
	.reg .b32 	%r<69>;
	.reg .b32 	%f<75>;
	.reg .b64 	%rd<9>;
	// demoted variable
	.shared .align 4 .b8 _ZZ10maxfRowGPUPfS_iiE8rdata_sh[4300];
	ld.param.u64 	%rd1, [_Z10maxfRowGPUPfS_ii_param_0];
	ld.param.u64 	%rd2, [_Z10maxfRowGPUPfS_ii_param_1];
	ld.param.u32 	%r25, [_Z10maxfRowGPUPfS_ii_param_2];
	ld.param.u32 	%r26, [_Z10maxfRowGPUPfS_ii_param_3];
	mov.u32 	%r1, %tid.x;
	setp.gt.s32 	%p1, %r1, %r26;
	@%p1 bra 	$L__BB0_2;
	shl.b32 	%r27, %r1, 2;
	mov.u32 	%r28, _ZZ10maxfRowGPUPfS_iiE8rdata_sh;
	add.s32 	%r29, %r28, %r27;
	mov.b32 	%r30, 0;
	st.volatile.shared.u32 	[%r29], %r30;
	add.s32 	%r31, %r25, %r1;
	add.s32 	%r32, %r31, %r26;
	shl.b32 	%r33, %r32, 2;
	add.s32 	%r34, %r28, %r33;
	st.volatile.shared.u32 	[%r34], %r30;
$L__BB0_2:
	mov.u32 	%r35, %ctaid.x;
	mad.lo.s32 	%r2, %r25, %r35, %r1;
	cvta.to.global.u64 	%rd3, %rd1;
	mul.wide.s32 	%rd4, %r2, 4;
	add.s64 	%rd5, %rd3, %rd4;
	ld.global.f32 	%f12, [%rd5];
	add.s32 	%r3, %r1, %r26;
	shl.b32 	%r36, %r3, 2;
	mov.u32 	%r37, _ZZ10maxfRowGPUPfS_iiE8rdata_sh;
	add.s32 	%r38, %r37, %r36;
	st.volatile.shared.f32 	[%r38+4], %f12;
	bar.sync 	0;
	setp.lt.s32 	%p2, %r26, 0;
	mov.f32 	%f70, 0f00000000;
	@%p2 bra 	$L__BB0_12;
	neg.s32 	%r64, %r26;
	shl.b32 	%r5, %r26, 1;
	setp.lt.u32 	%p3, %r26, 8;
	mov.f32 	%f70, 0f00000000;
	@%p3 bra 	$L__BB0_6;
	add.s32 	%r39, %r5, 1;
	and.b32  	%r40, %r39, -16;
	neg.s32 	%r62, %r40;
	shl.b32 	%r41, %r26, 3;
	shl.b32 	%r42, %r1, 2;
	add.s32 	%r43, %r41, %r42;
	add.s32 	%r45, %r43, %r37;
	add.s32 	%r61, %r45, -24;
	mov.f32 	%f70, 0f00000000;
$L__BB0_5:
	.pragma "nounroll";
	ld.volatile.shared.f32 	%f15, [%r61+28];
	max.f32 	%f16, %f15, %f70;
	ld.volatile.shared.f32 	%f17, [%r61+24];
	max.f32 	%f18, %f17, %f16;
	ld.volatile.shared.f32 	%f19, [%r61+20];
	max.f32 	%f20, %f19, %f18;
	ld.volatile.shared.f32 	%f21, [%r61+16];
	max.f32 	%f22, %f21, %f20;
	ld.volatile.shared.f32 	%f23, [%r61+12];
	max.f32 	%f24, %f23, %f22;
	ld.volatile.shared.f32 	%f25, [%r61+8];
	max.f32 	%f26, %f25, %f24;
	ld.volatile.shared.f32 	%f27, [%r61+4];
	max.f32 	%f28, %f27, %f26;
	ld.volatile.shared.f32 	%f29, [%r61];
	max.f32 	%f30, %f29, %f28;
	ld.volatile.shared.f32 	%f31, [%r61+-4];
	max.f32 	%f32, %f31, %f30;
	ld.volatile.shared.f32 	%f33, [%r61+-8];
	max.f32 	%f34, %f33, %f32;
	ld.volatile.shared.f32 	%f35, [%r61+-12];
	max.f32 	%f36, %f35, %f34;
	ld.volatile.shared.f32 	%f37, [%r61+-16];
	max.f32 	%f38, %f37, %f36;
	ld.volatile.shared.f32 	%f39, [%r61+-20];
	max.f32 	%f40, %f39, %f38;
	ld.volatile.shared.f32 	%f41, [%r61+-24];
	max.f32 	%f42, %f41, %f40;
	ld.volatile.shared.f32 	%f43, [%r61+-28];
	max.f32 	%f44, %f43, %f42;
	ld.volatile.shared.f32 	%f45, [%r61+-32];
	max.f32 	%f70, %f45, %f44;
	add.s32 	%r64, %r64, 16;
	add.s32 	%r62, %r62, 16;
	add.s32 	%r61, %r61, -64;
	setp.ne.s32 	%p4, %r62, 0;
	@%p4 bra 	$L__BB0_5;
$L__BB0_6:
	and.b32  	%r46, %r5, 14;
	setp.lt.u32 	%p5, %r46, 7;
	@%p5 bra 	$L__BB0_8;
	sub.s32 	%r47, %r3, %r64;
	shl.b32 	%r48, %r47, 2;
	add.s32 	%r50, %r37, %r48;
	ld.volatile.shared.f32 	%f46, [%r50+4];
	max.f32 	%f47, %f46, %f70;
	ld.volatile.shared.f32 	%f48, [%r50];
	max.f32 	%f49, %f48, %f47;
	ld.volatile.shared.f32 	%f50, [%r50+-4];
	max.f32 	%f51, %f50, %f49;
	ld.volatile.shared.f32 	%f52, [%r50+-8];
	max.f32 	%f53, %f52, %f51;
	ld.volatile.shared.f32 	%f54, [%r50+-12];
	max.f32 	%f55, %f54, %f53;
	ld.volatile.shared.f32 	%f56, [%r50+-16];
	max.f32 	%f57, %f56, %f55;
	ld.volatile.shared.f32 	%f58, [%r50+-20];
	max.f32 	%f59, %f58, %f57;
	ld.volatile.shared.f32 	%f60, [%r50+-24];
	max.f32 	%f70, %f60, %f59;
	add.s32 	%r64, %r64, 8;
$L__BB0_8:
	and.b32  	%r51, %r5, 6;
	setp.lt.u32 	%p6, %r51, 3;
	@%p6 bra 	$L__BB0_10;
	sub.s32 	%r52, %r3, %r64;
	shl.b32 	%r53, %r52, 2;
	add.s32 	%r55, %r37, %r53;
	ld.volatile.shared.f32 	%f61, [%r55+4];
	max.f32 	%f62, %f61, %f70;
	ld.volatile.shared.f32 	%f63, [%r55];
	max.f32 	%f64, %f63, %f62;
	ld.volatile.shared.f32 	%f65, [%r55+-4];
	max.f32 	%f66, %f65, %f64;
	ld.volatile.shared.f32 	%f67, [%r55+-8];
	max.f32 	%f70, %f67, %f66;
	add.s32 	%r64, %r64, 4;
$L__BB0_10:
	sub.s32 	%r56, %r3, %r64;
	shl.b32 	%r57, %r56, 2;
	add.s32 	%r59, %r57, %r37;
	add.s32 	%r68, %r59, 4;
	cvt.u16.u32 	%rs1, %r26;
	and.b16  	%rs2, %rs1, 1;
	mul.wide.u16 	%r60, %rs2, 2;
	neg.s32 	%r67, %r60;
$L__BB0_11:
	.pragma "nounroll";
	ld.volatile.shared.f32 	%f68, [%r68];
	max.f32 	%f70, %f68, %f70;
	add.s32 	%r68, %r68, -4;
	add.s32 	%r67, %r67, 1;
	setp.ne.s32 	%p7, %r67, 1;
	@%p7 bra 	$L__BB0_11;
$L__BB0_12:
	cvta.to.global.u64 	%rd6, %rd2;
	add.s64 	%rd8, %rd6, %rd4;
	st.global.f32 	[%rd8], %f70;
	ret;

}
	// .globl	_Z10maxfColGPUPfii
.visible .entry _Z10maxfColGPUPfii(
	.param .u64 .ptr .align 1 _Z10maxfColGPUPfii_param_0,
	.param .u32 _Z10maxfColGPUPfii_param_1,
	.param .u32 _Z10maxfColGPUPfii_param_2
)
{
	.reg .pred 	%p<8>;
	.reg .b16 	%rs<3>;
	.reg .b32 	%r<69>;
	.reg .b32 	%f<75>;
	.reg .b64 	%rd<5>;
	// demoted variable
	.shared .align 4 .b8 _ZZ10maxfColGPUPfiiE8cdata_sh[4300];
	ld.param.u64 	%rd2, [_Z10maxfColGPUPfii_param_0];
	ld.param.u32 	%r24, [_Z10maxfColGPUPfii_param_1];
	ld.param.u32 	%r25, [_Z10maxfColGPUPfii_param_2];
	mov.u32 	%r1, %tid.x;
	setp.gt.s32 	%p1, %r1, %r25;
	@%p1 bra 	$L__BB1_2;
	shl.b32 	%r26, %r1, 2;
	mov.u32 	%r27, _ZZ10maxfColGPUPfiiE8cdata_sh;
	add.s32 	%r28, %r27, %r26;
	mov.b32 	%r29, 0;
	st.volatile.shared.u32 	[%r28], %r29;
	add.s32 	%r30, %r24, %r1;
	add.s32 	%r31, %r30, %r25;
	shl.b32 	%r32, %r31, 2;
	add.s32 	%r33, %r27, %r32;
	st.volatile.shared.u32 	[%r33], %r29;
$L__BB1_2:
	mov.u32 	%r34, %ctaid.x;
	mad.lo.s32 	%r35, %r24, %r1, %r34;
	cvta.to.global.u64 	%rd3, %rd2;
	mul.wide.s32 	%rd4, %r35, 4;
	add.s64 	%rd1, %rd3, %rd4;
	ld.global.f32 	%f12, [%rd1];
	add.s32 	%r2, %r1, %r25;
	shl.b32 	%r36, %r2, 2;
	mov.u32 	%r37, _ZZ10maxfColGPUPfiiE8cdata_sh;
	add.s32 	%r38, %r37, %r36;
	st.volatile.shared.f32 	[%r38+4], %f12;
	bar.sync 	0;
	setp.lt.s32 	%p2, %r25, 0;
	mov.f32 	%f70, 0f00000000;
	@%p2 bra 	$L__BB1_12;
	neg.s32 	%r64, %r25;
	shl.b32 	%r4, %r25, 1;
	setp.lt.u32 	%p3, %r25, 8;
	mov.f32 	%f70, 0f00000000;
	@%p3 bra 	$L__BB1_6;
	add.s32 	%r39, %r4, 1;
	and.b32  	%r40, %r39, -16;
	neg.s32 	%r62, %r40;
	shl.b32 	%r41, %r25, 3;
	shl.b32 	%r42, %r1, 2;
	add.s32 	%r43, %r41, %r42;
	add.s32 	%r45, %r43, %r37;
	add.s32 	%r61, %r45, -24;
	mov.f32 	%f70, 0f00000000;
$L__BB1_5:
	.pragma "nounroll";
	ld.volatile.shared.f32 	%f15, [%r61+28];
	max.f32 	%f16, %f15, %f70;
	ld.volatile.shared.f32 	%f17, [%r61+24];
	max.f32 	%f18, %f17, %f16;
	ld.volatile.shared.f32 	%f19, [%r61+20];
	max.f32 	%f20, %f19, %f18;
	ld.volatile.shared.f32 	%f21, [%r61+16];
	max.f32 	%f22, %f21, %f20;
	ld.volatile.shared.f32 	%f23, [%r61+12];
	max.f32 	%f24, %f23, %f22;
	ld.volatile.shared.f32 	%f25, [%r61+8];
	max.f32 	%f26, %f25, %f24;
	ld.volatile.shared.f32 	%f27, [%r61+4];
	max.f32 	%f28, %f27, %f26;
	ld.volatile.shared.f32 	%f29, [%r61];
	max.f32 	%f30, %f29, %f28;
	ld.volatile.shared.f32 	%f31, [%r61+-4];
	max.f32 	%f32, %f31, %f30;
	ld.volatile.shared.f32 	%f33, [%r61+-8];
	max.f32 	%f34, %f33, %f32;
	ld.volatile.shared.f32 	%f35, [%r61+-12];
	max.f32 	%f36, %f35, %f34;
	ld.volatile.shared.f32 	%f37, [%r61+-16];
	max.f32 	%f38, %f37, %f36;
	ld.volatile.shared.f32 	%f39, [%r61+-20];
	max.f32 	%f40, %f39, %f38;
	ld.volatile.shared.f32 	%f41, [%r61+-24];
	max.f32 	%f42, %f41, %f40;
	ld.volatile.shared.f32 	%f43, [%r61+-28];
	max.f32 	%f44, %f43, %f42;
	ld.volatile.shared.f32 	%f45, [%r61+-32];
	max.f32 	%f70, %f45, %f44;
	add.s32 	%r64, %r64, 16;
	add.s32 	%r62, %r62, 16;
	add.s32 	%r61, %r61, -64;
	setp.ne.s32 	%p4, %r62, 0;
	@%p4 bra 	$L__BB1_5;
$L__BB1_6:
	and.b32  	%r46, %r4, 14;
	setp.lt.u32 	%p5, %r46, 7;
	@%p5 bra 	$L__BB1_8;
	sub.s32 	%r47, %r2, %r64;
	shl.b32 	%r48, %r47, 2;
	add.s32 	%r50, %r37, %r48;
	ld.volatile.shared.f32 	%f46, [%r50+4];
	max.f32 	%f47, %f46, %f70;
	ld.volatile.shared.f32 	%f48, [%r50];
	max.f32 	%f49, %f48, %f47;
	ld.volatile.shared.f32 	%f50, [%r50+-4];
	max.f32 	%f51, %f50, %f49;
	ld.volatile.shared.f32 	%f52, [%r50+-8];
	max.f32 	%f53, %f52, %f51;
	ld.volatile.shared.f32 	%f54, [%r50+-12];
	max.f32 	%f55, %f54, %f53;
	ld.volatile.shared.f32 	%f56, [%r50+-16];
	max.f32 	%f57, %f56, %f55;
	ld.volatile.shared.f32 	%f58, [%r50+-20];
	max.f32 	%f59, %f58, %f57;
	ld.volatile.shared.f32 	%f60, [%r50+-24];
	max.f32 	%f70, %f60, %f59;
	add.s32 	%r64, %r64, 8;
$L__BB1_8:
	and.b32  	%r51, %r4, 6;
	setp.lt.u32 	%p6, %r51, 3;
	@%p6 bra 	$L__BB1_10;
	sub.s32 	%r52, %r2, %r64;
	shl.b32 	%r53, %r52, 2;
	add.s32 	%r55, %r37, %r53;
	ld.volatile.shared.f32 	%f61, [%r55+4];
	max.f32 	%f62, %f61, %f70;
	ld.volatile.shared.f32 	%f63, [%r55];
	max.f32 	%f64, %f63, %f62;
	ld.volatile.shared.f32 	%f65, [%r55+-4];
	max.f32 	%f66, %f65, %f64;
	ld.volatile.shared.f32 	%f67, [%r55+-8];
	max.f32 	%f70, %f67, %f66;
	add.s32 	%r64, %r64, 4;
$L__BB1_10:
	sub.s32 	%r56, %r2, %r64;
	shl.b32 	%r57, %r56, 2;
	add.s32 	%r59, %r57, %r37;
	add.s32 	%r68, %r59, 4;
	cvt.u16.u32 	%rs1, %r25;
	and.b16  	%rs2, %rs1, 1;
	mul.wide.u16 	%r60, %rs2, 2;
	neg.s32 	%r67, %r60;
$L__BB1_11:
	.pragma "nounroll";
	ld.volatile.shared.f32 	%f68, [%r68];
	max.f32 	%f70, %f68, %f70;
	add.s32 	%r68, %r68, -4;
	add.s32 	%r67, %r67, 1;
	setp.ne.s32 	%p7, %r67, 1;
	@%p7 bra 	$L__BB1_11;
$L__BB1_12:
	st.global.f32 	[%rd1], %f70;
	ret;

}
	// .globl	_Z9findPeaksPfS_fiPiS0_iiS_f
.visible .entry _Z9findPeaksPfS_fiPiS0_iiS_f(
	.param .u64 .ptr .align 1 _Z9findPeaksPfS_fiPiS0_iiS_f_param_0,
	.param .u64 .ptr .align 1 _Z9findPeaksPfS_fiPiS0_iiS_f_param_1,
	.param .f32 _Z9findPeaksPfS_fiPiS0_iiS_f_param_2,
	.param .u32 _Z9findPeaksPfS_fiPiS0_iiS_f_param_3,
	.param .u64 .ptr .align 1 _Z9findPeaksPfS_fiPiS0_iiS_f_param_4,
	.param .u64 .ptr .align 1 _Z9findPeaksPfS_fiPiS0_iiS_f_param_5,
	.param .u32 _Z9findPeaksPfS_fiPiS0_iiS_f_param_6,
	.param .u32 _Z9findPeaksPfS_fiPiS0_iiS_f_param_7,
	.param .u64 .ptr .align 1 _Z9findPeaksPfS_fiPiS0_iiS_f_param_8,
	.param .f32 _Z9findPeaksPfS_fiPiS0_iiS_f_param_9
)
{
	.reg .pred 	%p<7>;
	.reg .b32 	%r<17>;
	.reg .b32 	%f<4>;
	.reg .b64 	%rd<14>;

	ld.param.u64 	%rd4, [_Z9findPeaksPfS_fiPiS0_iiS_f_param_0];
	ld.param.u64 	%rd5, [_Z9findPeaksPfS_fiPiS0_iiS_f_param_1];
	ld.param.f32 	%f1, [_Z9findPeaksPfS_fiPiS0_iiS_f_param_2];
	ld.param.u32 	%r6, [_Z9findPeaksPfS_fiPiS0_iiS_f_param_3];
	ld.param.u64 	%rd2, [_Z9findPeaksPfS_fiPiS0_iiS_f_param_4];
	ld.param.u64 	%rd3, [_Z9findPeaksPfS_fiPiS0_iiS_f_param_5];
	ld.param.u32 	%r7, [_Z9findPeaksPfS_fiPiS0_iiS_f_param_6];
	ld.param.u32 	%r8, [_Z9findPeaksPfS_fiPiS0_iiS_f_param_7];
	cvta.to.global.u64 	%rd6, %rd5;
	cvta.to.global.u64 	%rd7, %rd4;
	mov.u32 	%r1, %ctaid.x;
	mov.u32 	%r2, %tid.x;
	mad.lo.s32 	%r3, %r6, %r1, %r2;
	mul.wide.s32 	%rd8, %r3, 4;
	add.s64 	%rd9, %rd7, %rd8;
	ld.global.f32 	%f2, [%rd9];
	add.s64 	%rd1, %rd6, %rd8;
	ld.global.f32 	%f3, [%rd1];
	setp.neu.f32 	%p1, %f2, %f3;
	setp.leu.f32 	%p2, %f2, %f1;
	or.pred  	%p3, %p1, %p2;
	@%p3 bra 	$L__BB2_5;
	add.s32 	%r4, %r7, 2;
	setp.le.u32 	%p4, %r1, %r4;
	@%p4 bra 	$L__BB2_6;
	mov.u32 	%r10, %nctaid.x;
	sub.s32 	%r11, %r10, %r1;
	min.u32 	%r12, %r11, %r2;
	sub.s32 	%r13, %r6, %r2;
	min.u32 	%r14, %r13, %r12;
	setp.le.u32 	%p5, %r14, %r4;
	@%p5 bra 	$L__BB2_6;
	cvta.to.global.u64 	%rd10, %rd2;
	mov.b32 	%r15, 1065353216;
	st.global.u32 	[%rd1], %r15;
	atom.global.add.u32 	%r5, [%rd10], 1;
	ld.global.u32 	%r16, [%rd10];
	setp.gt.s32 	%p6, %r16, %r8;
	@%p6 bra 	$L__BB2_6;
	cvta.to.global.u64 	%rd11, %rd3;
	mul.wide.s32 	%rd12, %r5, 4;
	add.s64 	%rd13, %rd11, %rd12;
	st.global.u32 	[%rd13], %r3;
	bra.uni 	$L__BB2_6;
$L__BB2_5:
	mov.b32 	%r9, 0;
	st.global.u32 	[%rd1], %r9;
$L__BB2_6:
	ret;

}
	// .globl	_Z28find_candidates_noise_threshPfS_fPiS0_iiS_
.visible .entry _Z28find_candidates_noise_threshPfS_fPiS0_iiS_(
	.param .u64 .ptr .align 1 _Z28find_candidates_noise_threshPfS_fPiS0_iiS__param_0,
	.param .u64 .ptr .align 1 _Z28find_candidates_noise_threshPfS_fPiS0_iiS__param_1,
	.param .f32 _Z28find_candidates_noise_threshPfS_fPiS0_iiS__param_2,
	.param .u64 .ptr .align 1 _Z28find_candidates_noise_threshPfS_fPiS0_iiS__param_3,
	.param .u64 .ptr .align 1 _Z28find_candidates_noise_threshPfS_fPiS0_iiS__param_4,
	.param .u32 _Z28find_candidates_noise_threshPfS_fPiS0_iiS__param_5,
	.param .u32 _Z28find_candidates_noise_threshPfS_fPiS0_iiS__param_6,
	.param .u64 .ptr .align 1 _Z28find_candidates_noise_threshPfS_fPiS0_iiS__param_7
)
{
	.reg .pred 	%p<8>;
	.reg .b32 	%r<17>;
	.reg .b32 	%f<8>;
	.reg .b64 	%rd<17>;

	ld.param.u64 	%rd2, [_Z28find_candidates_noise_threshPfS_fPiS0_iiS__param_0];
	ld.param.u64 	%rd3, [_Z28find_candidates_noise_threshPfS_fPiS0_iiS__param_1];
	ld.param.f32 	%f1, [_Z28find_candidates_noise_threshPfS_fPiS0_iiS__param_2];
	ld.param.u64 	%rd6, [_Z28find_candidates_noise_threshPfS_fPiS0_iiS__param_3];
	ld.param.u64 	%rd4, [_Z28find_candidates_noise_threshPfS_fPiS0_iiS__param_4];
	ld.param.u32 	%r6, [_Z28find_candidates_noise_threshPfS_fPiS0_iiS__param_5];
	ld.param.u32 	%r7, [_Z28find_candidates_noise_threshPfS_fPiS0_iiS__param_6];
	ld.param.u64 	%rd5, [_Z28find_candidates_noise_threshPfS_fPiS0_iiS__param_7];
	cvta.to.global.u64 	%rd1, %rd6;
	mov.u32 	%r1, %ctaid.x;
	mov.u32 	%r8, %ntid.x;
	mov.u32 	%r2, %tid.x;
	mad.lo.s32 	%r3, %r1, %r8, %r2;
	setp.ne.s32 	%p1, %r3, 0;
	@%p1 bra 	$L__BB3_2;
	mov.b32 	%r9, 0;
	st.global.u32 	[%rd1], %r9;
$L__BB3_2:
	bar.sync 	0;
	cvta.to.global.u64 	%rd7, %rd5;
	mul.wide.s32 	%rd8, %r3, 4;
	add.s64 	%rd9, %rd7, %rd8;
	ld.global.f32 	%f2, [%rd9];
	mul.f32 	%f3, %f1, %f2;
	cvta.to.global.u64 	%rd10, %rd2;
	add.s64 	%rd11, %rd10, %rd8;
	ld.global.f32 	%f5, [%rd11];
	cvta.to.global.u64 	%rd12, %rd3;
	add.s64 	%rd13, %rd12, %rd8;
	ld.global.f32 	%f7, [%rd13];
	setp.neu.f32 	%p2, %f5, %f7;
	setp.leu.f32 	%p3, %f5, %f3;
	or.pred  	%p4, %p2, %p3;
	@%p4 bra 	$L__BB3_7;
	add.s32 	%r4, %r7, 2;
	setp.le.u32 	%p5, %r1, %r4;
	@%p5 bra 	$L__BB3_7;
	mov.u32 	%r10, %nctaid.x;
	sub.s32 	%r11, %r10, %r1;
	min.u32 	%r12, %r11, %r2;
	sub.s32 	%r13, %r10, %r2;
	min.u32 	%r15, %r12, %r13;
	setp.le.u32 	%p6, %r15, %r4;
	@%p6 bra 	$L__BB3_7;
	atom.global.add.u32 	%r5, [%rd1], 1;
	ld.global.u32 	%r16, [%rd1];
	setp.gt.s32 	%p7, %r16, %r6;
	@%p7 bra 	$L__BB3_7;
	cvta.to.global.u64 	%rd14, %rd4;
	mul.wide.s32 	%rd15, %r5, 4;
	add.s64 	%rd16, %rd14, %rd15;
	st.global.u32 	[%rd16], %r3;
$L__BB3_7:
	ret;

}


// ===== COMPILED SASS (sm_100) =====

	.target	sm_100

	.elftype	@"ET_EXEC"


//--------------------- .note.nv.tkinfo           --------------------------
	.section	.note.nv.tkinfo,"",@"SHT_NOTE"
	.sectionflags	@"SHF_NOTE_NV_TKINFO"
	.tkinfo
        /*0018*/ 	.word	0x00000002
        /*0030*/ 	.string	""
        /*0030*/ 	.string	"ptxas"
        /*0030*/ 	.string	"Cuda compilation tools, release 13.0, V13.0.88"
        /*0030*/ 	.string	"Build cuda_13.0.r13.0/compiler.36424714_0"
        /*0030*/ 	.string	"-arch sm_100 -m 64 "



//--------------------- .note.nv.cuinfo           --------------------------
	.section	.note.nv.cuinfo,"",@"SHT_NOTE"
	.sectionflags	@"SHF_NOTE_NV_CUINFO"
        /*0018*/ 	.short	0x0002
        /*001a*/ 	.short	0x0064
        /*001c*/ 	.short	0x0082
	.zero		2


//--------------------- .nv.info                  --------------------------
	.section	.nv.info,"",@"SHT_CUDA_INFO"
	.align	4


	//----- nvinfo : EIATTR_REGCOUNT
	.align		4
        /*0000*/ 	.byte	0x04, 0x2f
        /*0002*/ 	.short	(.L_1 - .L_0)
	.align		4
.L_0:
        /*0004*/ 	.word	index@(_Z10maxfRowGPUPfS_ii)
        /*0008*/ 	.word	0x00000019


	//----- nvinfo : EIATTR_FRAME_SIZE
	.align		4
.L_1:
        /*000c*/ 	.byte	0x04, 0x11
        /*000e*/ 	.short	(.L_3 - .L_2)
	.align		4
.L_2:
        /*0010*/ 	.word	index@(_Z10maxfRowGPUPfS_ii)
        /*0014*/ 	.word	0x00000000


	//----- nvinfo : EIATTR_REGCOUNT
	.align		4
.L_3:
        /*0018*/ 	.byte	0x04, 0x2f
        /*001a*/ 	.short	(.L_5 - .L_4)
	.align		4
.L_4:
        /*001c*/ 	.word	index@(_Z10maxfColGPUPfii)
        /*0020*/ 	.word	0x0000001a


	//----- nvinfo : EIATTR_FRAME_SIZE
	.align		4
.L_5:
        /*0024*/ 	.byte	0x04, 0x11
        /*0026*/ 	.short	(.L_7 - .L_6)
	.align		4
.L_6:
        /*0028*/ 	.word	index@(_Z10maxfColGPUPfii)
        /*002c*/ 	.word	0x00000000


	//----- nvinfo : EIATTR_REGCOUNT
	.align		4
.L_7:
        /*0030*/ 	.byte	0x04, 0x2f
        /*0032*/ 	.short	(.L_9 - .L_8)
	.align		4
.L_8:
        /*0034*/ 	.word	index@(_Z9findPeaksPfS_fiPiS0_iiS_f)
        /*0038*/ 	.word	0x0000000e


	//----- nvinfo : EIATTR_FRAME_SIZE
	.align		4
.L_9:
        /*003c*/ 	.byte	0x04, 0x11
        /*003e*/ 	.short	(.L_11 - .L_10)
	.align		4
.L_10:
        /*0040*/ 	.word	index@(_Z9findPeaksPfS_fiPiS0_iiS_f)
        /*0044*/ 	.word	0x00000000


	//----- nvinfo : EIATTR_REGCOUNT
	.align		4
.L_11:
        /*0048*/ 	.byte	0x04, 0x2f
        /*004a*/ 	.short	(.L_13 - .L_12)
	.align		4
.L_12:
        /*004c*/ 	.word	index@(_Z28find_candidates_noise_threshPfS_fPiS0_iiS_)
        /*0050*/ 	.word	0x0000000e


	//----- nvinfo : EIATTR_FRAME_SIZE
	.align		4
.L_13:
        /*0054*/ 	.byte	0x04, 0x11
        /*0056*/ 	.short	(.L_15 - .L_14)
	.align		4
.L_14:
        /*0058*/ 	.word	index@(_Z28find_candidates_noise_threshPfS_fPiS0_iiS_)
        /*005c*/ 	.word	0x00000000


	//----- nvinfo : EIATTR_MIN_STACK_SIZE
	.align		4
.L_15:
        /*0060*/ 	.byte	0x04, 0x12
        /*0062*/ 	.short	(.L_17 - .L_16)
	.align		4
.L_16:
        /*0064*/ 	.word	index@(_Z28find_candidates_noise_threshPfS_fPiS0_iiS_)
        /*0068*/ 	.word	0x00000000


	//----- nvinfo : EIATTR_MIN_STACK_SIZE
	.align		4
.L_17:
        /*006c*/ 	.byte	0x04, 0x12
        /*006e*/ 	.short	(.L_19 - .L_18)
	.align		4
.L_18:
        /*0070*/ 	.word	index@(_Z9findPeaksPfS_fiPiS0_iiS_f)
        /*0074*/ 	.word	0x00000000


	//----- nvinfo : EIATTR_MIN_STACK_SIZE
	.align		4
.L_19:
        /*0078*/ 	.byte	0x04, 0x12
        /*007a*/ 	.short	(.L_21 - .L_20)
	.align		4
.L_20:
        /*007c*/ 	.word	index@(_Z10maxfColGPUPfii)
        /*0080*/ 	.word	0x00000000


	//----- nvinfo : EIATTR_MIN_STACK_SIZE
	.align		4
.L_21:
        /*0084*/ 	.byte	0x04, 0x12
        /*0086*/ 	.short	(.L_23 - .L_22)
	.align		4
.L_22:
        /*0088*/ 	.word	index@(_Z10maxfRowGPUPfS_ii)
        /*008c*/ 	.word	0x00000000
.L_23:


//--------------------- .nv.compat                --------------------------
	.section	.nv.compat,"",@"SHT_CUDA_COMPAT_INFO"
	.align	4
        /*0000*/ 	.byte	0x02, 0x09, 0x00, 0x00, 0x02, 0x02, 0x01, 0x00, 0x02, 0x05, 0x05, 0x00, 0x03, 0x07, 0x01, 0x01
        /*0010*/ 	.byte	0x02, 0x03, 0x00, 0x00, 0x02, 0x06, 0x01, 0x00, 0x04, 0x0b, 0x08, 0x00, 0x09, 0x00, 0x00, 0x00
        /*0020*/ 	.byte	0x00, 0x00, 0x00, 0x00


//--------------------- .nv.info._Z28find_candidates_noise_threshPfS_fPiS0_iiS_ --------------------------
	.section	.nv.info._Z28find_candidates_noise_threshPfS_fPiS0_iiS_,"",@"SHT_CUDA_INFO"
	.sectionflags	@""
	.align	4


	//----- nvinfo : EIATTR_CUDA_API_VERSION
	.align		4
        /*0000*/ 	.byte	0x04, 0x37
        /*0002*/ 	.short	(.L_25 - .L_24)
.L_24:
        /*0004*/ 	.word	0x00000082


	//----- nvinfo : EIATTR_KPARAM_INFO
	.align		4
.L_25:
        /*0008*/ 	.byte	0x04, 0x17
        /*000a*/ 	.short	(.L_27 - .L_26)
.L_26:
        /*000c*/ 	.word	0x00000000
        /*0010*/ 	.short	0x0007
        /*0012*/ 	.short	0x0030
        /*0014*/ 	.byte	0x00, 0xf5, 0x21, 0x00


	//----- nvinfo : EIATTR_KPARAM_INFO
	.align		4
.L_27:
        /*0018*/ 	.byte	0x04, 0x17
        /*001a*/ 	.short	(.L_29 - .L_28)
.L_28:
        /*001c*/ 	.word	0x00000000
        /*0020*/ 	.short	0x0006
        /*0022*/ 	.short	0x002c
        /*0024*/ 	.byte	0x00, 0xf0, 0x11, 0x00


	//----- nvinfo : EIATTR_KPARAM_INFO
	.align		4
.L_29:
        /*0028*/ 	.byte	0x04, 0x17
        /*002a*/ 	.short	(.L_31 - .L_30)
.L_30:
        /*002c*/ 	.word	0x00000000
        /*0030*/ 	.short	0x0005
        /*0032*/ 	.short	0x0028
        /*0034*/ 	.byte	0x00, 0xf0, 0x11, 0x00


	//----- nvinfo : EIATTR_KPARAM_INFO
	.align		4
.L_31:
        /*0038*/ 	.byte	0x04, 0x17
        /*003a*/ 	.short	(.L_33 - .L_32)
.L_32:
        /*003c*/ 	.word	0x00000000
        /*0040*/ 	.short	0x0004
        /*0042*/ 	.short	0x0020
        /*0044*/ 	.byte	0x00, 0xf5, 0x21, 0x00


	//----- nvinfo : EIATTR_KPARAM_INFO
	.align		4
.L_33:
        /*0048*/ 	.byte	0x04, 0x17
        /*004a*/ 	.short	(.L_35 - .L_34)
.L_34:
        /*004c*/ 	.word	0x00000000
        /*0050*/ 	.short	0x0003
        /*0052*/ 	.short	0x0018
        /*0054*/ 	.byte	0x00, 0xf5, 0x21, 0x00


	//----- nvinfo : EIATTR_KPARAM_INFO
	.align		4
.L_35:
        /*0058*/ 	.byte	0x04, 0x17
        /*005a*/ 	.short	(.L_37 - .L_36)
.L_36:
        /*005c*/ 	.word	0x00000000
        /*0060*/ 	.short	0x0002
        /*0062*/ 	.short	0x0010
        /*0064*/ 	.byte	0x00, 0xf0, 0x11, 0x00


	//----- nvinfo : EIATTR_KPARAM_INFO
	.align		4
.L_37:
        /*0068*/ 	.byte	0x04, 0x17
        /*006a*/ 	.short	(.L_39 - .L_38)
.L_38:
        /*006c*/ 	.word	0x00000000
        /*0070*/ 	.short	0x0001
        /*0072*/ 	.short	0x0008
        /*0074*/ 	.byte	0x00, 0xf5, 0x21, 0x00


	//----- nvinfo : EIATTR_KPARAM_INFO
	.align		4
.L_39:
        /*0078*/ 	.byte	0x04, 0x17
        /*007a*/ 	.short	(.L_41 - .L_40)
.L_40:
        /*007c*/ 	.word	0x00000000
        /*0080*/ 	.short	0x0000
        /*0082*/ 	.short	0x0000
        /*0084*/ 	.byte	0x00, 0xf5, 0x21, 0x00


	//----- nvinfo : EIATTR_SPARSE_MMA_MASK
	.align		4
.L_41:
        /*0088*/ 	.byte	0x03, 0x50
        /*008a*/ 	.short	0x0000


	//----- nvinfo : EIATTR_MAXREG_COUNT
	.align		4
        /*008c*/ 	.byte	0x03, 0x1b
        /*008e*/ 	.short	0x00ff


	//----- nvinfo : EIATTR_NUM_BARRIERS
	.align		4
        /*0090*/ 	.byte	0x02, 0x4c
        /*0092*/ 	.byte	0x01
	.zero		1


	//----- nvinfo : EIATTR_MERCURY_ISA_VERSION
	.align		4
        /*0094*/ 	.byte	0x03, 0x5f
        /*0096*/ 	.short	0x0101


	//----- nvinfo : EIATTR_INT_WARP_WIDE_INSTR_OFFSETS
	.align		4
        /*0098*/ 	.byte	0x04, 0x31
        /*009a*/ 	.short	(.L_43 - .L_42)


	//   ....[0]....
.L_42:
        /*009c*/ 	.word	0x00000220


	//   ....[1]....
        /*00a0*/ 	.word	0x000002c0


	//----- nvinfo : EIATTR_VRC_CTA_INIT_COUNT
	.align		4
.L_43:
        /*00a4*/ 	.byte	0x02, 0x4a
	.zero		1
	.zero		1


	//----- nvinfo : EIATTR_EXIT_INSTR_OFFSETS
	.align		4
        /*00a8*/ 	.byte	0x04, 0x1c
        /*00aa*/ 	.short	(.L_45 - .L_44)


	//   ....[0]....
.L_44:
        /*00ac*/ 	.word	0x00000170


	//   ....[1]....
        /*00b0*/ 	.word	0x000001b0


	//   ....[2]....
        /*00b4*/ 	.word	0x00000200


	//   ....[3]....
        /*00b8*/ 	.word	0x000002e0


	//   ....[4]....
        /*00bc*/ 	.word	0x00000340


	//----- nvinfo : EIATTR_CBANK_PARAM_SIZE
	.align		4
.L_45:
        /*00c0*/ 	.byte	0x03, 0x19
        /*00c2*/ 	.short	0x0038


	//----- nvinfo : EIATTR_PARAM_CBANK
	.align		4
        /*00c4*/ 	.byte	0x04, 0x0a
        /*00c6*/ 	.short	(.L_47 - .L_46)
	.align		4
.L_46:
        /*00c8*/ 	.word	index@(.nv.constant0._Z28find_candidates_noise_threshPfS_fPiS0_iiS_)
        /*00cc*/ 	.short	0x0380
        /*00ce*/ 	.short	0x0038


	//----- nvinfo : EIATTR_SW_WAR
	.align		4
.L_47:
        /*00d0*/ 	.byte	0x04, 0x36
        /*00d2*/ 	.short	(.L_49 - .L_48)
.L_48:
        /*00d4*/ 	.word	0x00000008
.L_49:


//--------------------- .nv.info._Z9findPeaksPfS_fiPiS0_iiS_f --------------------------
	.section	.nv.info._Z9findPeaksPfS_fiPiS0_iiS_f,"",@"SHT_CUDA_INFO"
	.sectionflags	@""
	.align	4


	//----- nvinfo : EIATTR_CUDA_API_VERSION
	.align		4
        /*0000*/ 	.byte	0x04, 0x37
        /*0002*/ 	.short	(.L_51 - .L_50)
.L_50:
        /*0004*/ 	.word	0x00000082


	//----- nvinfo : EIATTR_KPARAM_INFO
	.align		4
.L_51:
        /*0008*/ 	.byte	0x04, 0x17
        /*000a*/ 	.short	(.L_53 - .L_52)
.L_52:
        /*000c*/ 	.word	0x00000000
        /*0010*/ 	.short	0x0009
        /*0012*/ 	.short	0x0038
        /*0014*/ 	.byte	0x00, 0xf0, 0x11, 0x00


	//----- nvinfo : EIATTR_KPARAM_INFO
	.align		4
.L_53:
        /*0018*/ 	.byte	0x04, 0x17
        /*001a*/ 	.short	(.L_55 - .L_54)
.L_54:
        /*001c*/ 	.word	0x00000000
        /*0020*/ 	.short	0x0008
        /*0022*/ 	.short	0x0030
        /*0024*/ 	.byte	0x00, 0xf5, 0x21, 0x00


	//----- nvinfo : EIATTR_KPARAM_INFO
	.align		4
.L_55:
        /*0028*/ 	.byte	0x04, 0x17
        /*002a*/ 	.short	(.L_57 - .L_56)
.L_56:
        /*002c*/ 	.word	0x00000000
        /*0030*/ 	.short	0x0007
        /*0032*/ 	.short	0x002c
        /*0034*/ 	.byte	0x00, 0xf0, 0x11, 0x00


	//----- nvinfo : EIATTR_KPARAM_INFO
	.align		4
.L_57:
        /*0038*/ 	.byte	0x04, 0x17
        /*003a*/ 	.short	(.L_59 - .L_58)
.L_58:
        /*003c*/ 	.word	0x00000000
        /*0040*/ 	.short	0x0006
        /*0042*/ 	.short	0x0028
        /*0044*/ 	.byte	0x00, 0xf0, 0x11, 0x00


	//----- nvinfo : EIATTR_KPARAM_INFO
	.align		4
.L_59:
        /*0048*/ 	.byte	0x04, 0x17
        /*004a*/ 	.short	(.L_61 - .L_60)
.L_60:
        /*004c*/ 	.word	0x00000000
        /*0050*/ 	.short	0x0005
        /*0052*/ 	.short	0x0020
        /*0054*/ 	.byte	0x00, 0xf5, 0x21, 0x00


	//----- nvinfo : EIATTR_KPARAM_INFO
	.align		4
.L_61:
        /*0058*/ 	.byte	0x04, 0x17
        /*005a*/ 	.short	(.L_63 - .L_62)
.L_62:
        /*005c*/ 	.word	0x00000000
        /*0060*/ 	.short	0x0004
        /*0062*/ 	.short	0x0018
        /*0064*/ 	.byte	0x00, 0xf5, 0x21, 0x00


	//----- nvinfo : EIATTR_KPARAM_INFO
	.align		4
.L_63:
        /*0068*/ 	.byte	0x04, 0x17
        /*006a*/ 	.short	(.L_65 - .L_64)
.L_64:
        /*006c*/ 	.word	0x00000000
        /*0070*/ 	.short	0x0003
        /*0072*/ 	.short	0x0014
        /*0074*/ 	.byte	0x00, 0xf0, 0x11, 0x00


	//----- nvinfo : EIATTR_KPARAM_INFO
	.align		4
.L_65:
        /*0078*/ 	.byte	0x04, 0x17
        /*007a*/ 	.short	(.L_67 - .L_66)
.L_66:
        /*007c*/ 	.word	0x00000000
        /*0080*/ 	.short	0x0002
        /*0082*/ 	.short	0x0010
        /*0084*/ 	.byte	0x00, 0xf0, 0x11, 0x00


	//----- nvinfo : EIATTR_KPARAM_INFO
	.align		4
.L_67:
        /*0088*/ 	.byte	0x04, 0x17
        /*008a*/ 	.short	(.L_69 - .L_68)
.L_68:
        /*008c*/ 	.word	0x00000000
        /*0090*/ 	.short	0x0001
        /*0092*/ 	.short	0x0008
        /*0094*/ 	.byte	0x00, 0xf5, 0x21, 0x00


	//----- nvinfo : EIATTR_KPARAM_INFO
	.align		4
.L_69:
        /*0098*/ 	.byte	0x04, 0x17
        /*009a*/ 	.short	(.L_71 - .L_70)
.L_70:
        /*009c*/ 	.word	0x00000000
        /*00a0*/ 	.short	0x0000
        /*00a2*/ 	.short	0x0000
        /*00a4*/ 	.byte	0x00, 0xf5, 0x21, 0x00


	//----- nvinfo : EIATTR_SPARSE_MMA_MASK
	.align		4
.L_71:
        /*00a8*/ 	.byte	0x03, 0x50
        /*00aa*/ 	.short	0x0000


	//----- nvinfo : EIATTR_MAXREG_COUNT
	.align		4
        /*00ac*/ 	.byte	0x03, 0x1b
        /*00ae*/ 	.short	0x00ff


	//----- nvinfo : EIATTR_MERCURY_ISA_VERSION
	.align		4
        /*00b0*/ 	.byte	0x03, 0x5f
        /*00b2*/ 	.short	0x0101


	//----- nvinfo : EIATTR_INT_WARP_WIDE_INSTR_OFFSETS
	.align		4
        /*00b4*/ 	.byte	0x04, 0x31
        /*00b6*/ 	.short	(.L_73 - .L_72)


	//   ....[0]....
.L_72:
        /*00b8*/ 	.word	0x000001a0


	//   ....[1]....
        /*00bc*/ 	.word	0x00000260


	//----- nvinfo : EIATTR_VRC_CTA_INIT_COUNT
	.align		4
.L_73:
        /*00c0*/ 	.byte	0x02, 0x4a
	.zero		1
	.zero		1


	//----- nvinfo : EIATTR_EXIT_INSTR_OFFSETS
	.align		4
        /*00c4*/ 	.byte	0x04, 0x1c
        /*00c6*/ 	.short	(.L_75 - .L_74)


	//   ....[0]....
.L_74:
        /*00c8*/ 	.word	0x00000120


	//   ....[1]....
        /*00cc*/ 	.word	0x00000180


	//   ....[2]....
        /*00d0*/ 	.word	0x00000280


	//   ....[3]....
        /*00d4*/ 	.word	0x000002e0


	//   ....[4]....
        /*00d8*/ 	.word	0x00000300


	//----- nvinfo : EIATTR_CRS_STACK_SIZE
	.align		4
.L_75:
        /*00dc*/ 	.byte	0x04, 0x1e
        /*00de*/ 	.short	(.L_77 - .L_76)
.L_76:
        /*00e0*/ 	.word	0x00000000


	//----- nvinfo : EIATTR_CBANK_PARAM_SIZE
	.align		4
.L_77:
        /*00e4*/ 	.byte	0x03, 0x19
        /*00e6*/ 	.short	0x003c


	//----- nvinfo : EIATTR_PARAM_CBANK
	.align		4
        /*00e8*/ 	.byte	0x04, 0x0a
        /*00ea*/ 	.short	(.L_79 - .L_78)
	.align		4
.L_78:
        /*00ec*/ 	.word	index@(.nv.constant0._Z9findPeaksPfS_fiPiS0_iiS_f)
        /*00f0*/ 	.short	0x0380
        /*00f2*/ 	.short	0x003c


	//----- nvinfo : EIATTR_SW_WAR
	.align		4
.L_79:
        /*00f4*/ 	.byte	0x04, 0x36
        /*00f6*/ 	.short	(.L_81 - .L_80)
.L_80:
        /*00f8*/ 	.word	0x00000008
.L_81:


//--------------------- .nv.info._Z10maxfColGPUPfii --------------------------
	.section	.nv.info._Z10maxfColGPUPfii,"",@"SHT_CUDA_INFO"
	.sectionflags	@""
	.align	4


	//----- nvinfo : EIATTR_CUDA_API_VERSION
	.align		4
        /*0000*/ 	.byte	0x04, 0x37
        /*0002*/ 	.short	(.L_83 - .L_82)
.L_82:
        /*0004*/ 	.word	0x00000082


	//----- nvinfo : EIATTR_KPARAM_INFO
	.align		4
.L_83:
        /*0008*/ 	.byte	0x04, 0x17
        /*000a*/ 	.short	(.L_85 - .L_84)
.L_84:
        /*000c*/ 	.word	0x00000000
        /*0010*/ 	.short	0x0002
        /*0012*/ 	.short	0x000c
        /*0014*/ 	.byte	0x00, 0xf0, 0x11, 0x00


	//----- nvinfo : EIATTR_KPARAM_INFO
	.align		4
.L_85:
        /*0018*/ 	.byte	0x04, 0x17
        /*001a*/ 	.short	(.L_87 - .L_86)
.L_86:
        /*001c*/ 	.word	0x00000000
        /*0020*/ 	.short	0x0001
        /*0022*/ 	.short	0x0008
        /*0024*/ 	.byte	0x00, 0xf0, 0x11, 0x00


	//----- nvinfo : EIATTR_KPARAM_INFO
	.align		4
.L_87:
        /*0028*/ 	.byte	0x04, 0x17
        /*002a*/ 	.short	(.L_89 - .L_88)
.L_88:
        /*002c*/ 	.word	0x00000000
        /*0030*/ 	.short	0x0000
        /*0032*/ 	.short	0x0000
        /*0034*/ 	.byte	0x00, 0xf5, 0x21, 0x00


	//----- nvinfo : EIATTR_SPARSE_MMA_MASK
	.align		4
.L_89:
        /*0038*/ 	.byte	0x03, 0x50
        /*003a*/ 	.short	0x0000


	//----- nvinfo : EIATTR_MAXREG_COUNT
	.align		4
        /*003c*/ 	.byte	0x03, 0x1b
        /*003e*/ 	.short	0x00ff


	//----- nvinfo : EIATTR_NUM_BARRIERS
	.align		4
        /*0040*/ 	.byte	0x02, 0x4c
        /*0042*/ 	.byte	0x01
	.zero		1


	//----- nvinfo : EIATTR_MERCURY_ISA_VERSION
	.align		4
        /*0044*/ 	.byte	0x03, 0x5f
        /*0046*/ 	.short	0x0101


	//----- nvinfo : EIATTR_VRC_CTA_INIT_COUNT
	.align		4
        /*0048*/ 	.byte	0x02, 0x4a
	.zero		1
	.zero		1


	//----- nvinfo : EIATTR_EXIT_INSTR_OFFSETS
	.align		4
        /*004c*/ 	.byte	0x04, 0x1c
        /*004e*/ 	.short	(.L_91 - .L_90)


	//   ....[0]....
.L_90:
        /*0050*/ 	.word	0x00000760


	//----- nvinfo : EIATTR_CRS_STACK_SIZE
	.align		4
.L_91:
        /*0054*/ 	.byte	0x04, 0x1e
        /*0056*/ 	.short	(.L_93 - .L_92)
.L_92:
        /*0058*/ 	.word	0x00000000


	//----- nvinfo : EIATTR_CBANK_PARAM_SIZE
	.align		4
.L_93:
        /*005c*/ 	.byte	0x03, 0x19
        /*005e*/ 	.short	0x0010


	//----- nvinfo : EIATTR_PARAM_CBANK
	.align		4
        /*0060*/ 	.byte	0x04, 0x0a
        /*0062*/ 	.short	(.L_95 - .L_94)
	.align		4
.L_94:
        /*0064*/ 	.word	index@(.nv.constant0._Z10maxfColGPUPfii)
        /*0068*/ 	.short	0x0380
        /*006a*/ 	.short	0x0010


	//----- nvinfo : EIATTR_SW_WAR
	.align		4
.L_95:
        /*006c*/ 	.byte	0x04, 0x36
        /*006e*/ 	.short	(.L_97 - .L_96)
.L_96:
        /*0070*/ 	.word	0x00000008
.L_97:


//--------------------- .nv.info._Z10maxfRowGPUPfS_ii --------------------------
	.section	.nv.info._Z10maxfRowGPUPfS_ii,"",@"SHT_CUDA_INFO"
	.sectionflags	@""
	.align	4


	//----- nvinfo : EIATTR_CUDA_API_VERSION
	.align		4
        /*0000*/ 	.byte	0x04, 0x37
        /*0002*/ 	.short	(.L_99 - .L_98)
.L_98:
        /*0004*/ 	.word	0x00000082


	//----- nvinfo : EIATTR_KPARAM_INFO
	.align		4
.L_99:
        /*0008*/ 	.byte	0x04, 0x17
        /*000a*/ 	.short	(.L_101 - .L_100)
.L_100:
        /*000c*/ 	.word	0x00000000
        /*0010*/ 	.short	0x0003
        /*0012*/ 	.short	0x0014
        /*0014*/ 	.byte	0x00, 0xf0, 0x11, 0x00


	//----- nvinfo : EIATTR_KPARAM_INFO
	.align		4
.L_101:
        /*0018*/ 	.byte	0x04, 0x17
        /*001a*/ 	.short	(.L_103 - .L_102)
.L_102:
        /*001c*/ 	.word	0x00000000
        /*0020*/ 	.short	0x0002
        /*0022*/ 	.short	0x0010
        /*0024*/ 	.byte	0x00, 0xf0, 0x11, 0x00


	//----- nvinfo : EIATTR_KPARAM_INFO
	.align		4
.L_103:
        /*0028*/ 	.byte	0x04, 0x17
        /*002a*/ 	.short	(.L_105 - .L_104)
.L_104:
        /*002c*/ 	.word	0x00000000
        /*0030*/ 	.short	0x0001
        /*0032*/ 	.short	0x0008
        /*0034*/ 	.byte	0x00, 0xf5, 0x21, 0x00


	//----- nvinfo : EIATTR_KPARAM_INFO
	.align		4
.L_105:
        /*0038*/ 	.byte	0x04, 0x17
        /*003a*/ 	.short	(.L_107 - .L_106)
.L_106:
        /*003c*/ 	.word	0x00000000
        /*0040*/ 	.short	0x0000
        /*0042*/ 	.short	0x0000
        /*0044*/ 	.byte	0x00, 0xf5, 0x21, 0x00


	//----- nvinfo : EIATTR_SPARSE_MMA_MASK
	.align		4
.L_107:
        /*0048*/ 	.byte	0x03, 0x50
        /*004a*/ 	.short	0x0000


	//----- nvinfo : EIATTR_MAXREG_COUNT
	.align		4
        /*004c*/ 	.byte	0x03, 0x1b
        /*004e*/ 	.short	0x00ff


	//----- nvinfo : EIATTR_NUM_BARRIERS
	.align		4
        /*0050*/ 	.byte	0x02, 0x4c
        /*0052*/ 	.byte	0x01
	.zero		1


	//----- nvinfo : EIATTR_MERCURY_ISA_VERSION
	.align		4
        /*0054*/ 	.byte	0x03, 0x5f
        /*0056*/ 	.short	0x0101


	//----- nvinfo : EIATTR_VRC_CTA_INIT_COUNT
	.align		4
        /*0058*/ 	.byte	0x02, 0x4a
	.zero		1
	.zero		1


	//----- nvinfo : EIATTR_EXIT_INSTR_OFFSETS
	.align		4
        /*005c*/ 	.byte	0x04, 0x1c
        /*005e*/ 	.short	(.L_109 - .L_108)


	//   ....[0]....
.L_108:
        /*0060*/ 	.word	0x00000780


	//----- nvinfo : EIATTR_CRS_STACK_SIZE
	.align		4
.L_109:
        /*0064*/ 	.byte	0x04, 0x1e
        /*0066*/ 	.short	(.L_111 - .L_110)
.L_110:
        /*0068*/ 	.word	0x00000000


	//----- nvinfo : EIATTR_CBANK_PARAM_SIZE
	.align		4
.L_111:
        /*006c*/ 	.byte	0x03, 0x19
        /*006e*/ 	.short	0x0018


	//----- nvinfo : EIATTR_PARAM_CBANK
	.align		4
        /*0070*/ 	.byte	0x04, 0x0a
        /*0072*/ 	.short	(.L_113 - .L_112)
	.align		4
.L_112:
        /*0074*/ 	.word	index@(.nv.constant0._Z10maxfRowGPUPfS_ii)
        /*0078*/ 	.short	0x0380
        /*007a*/ 	.short	0x0018


	//----- nvinfo : EIATTR_SW_WAR
	.align		4
.L_113:
        /*007c*/ 	.byte	0x04, 0x36
        /*007e*/ 	.short	(.L_115 - .L_114)
.L_114:
        /*0080*/ 	.word	0x00000008
.L_115:


//--------------------- .nv.callgraph             --------------------------
	.section	.nv.callgraph,"",@"SHT_CUDA_CALLGRAPH"
	.align	4
	.sectionentsize	8
	.align		4
        /*0000*/ 	.word	0x00000000
	.align		4
        /*0004*/ 	.word	0xffffffff
	.align		4
        /*0008*/ 	.word	0x00000000
	.align		4
        /*000c*/ 	.word	0xfffffffe
	.align		4
        /*0010*/ 	.word	0x00000000
	.align		4
        /*0014*/ 	.word	0xfffffffd
	.align		4
        /*0018*/ 	.word	0x00000000
	.align		4
        /*001c*/ 	.word	0xfffffffc


//--------------------- .text._Z28find_candidates_noise_threshPfS_fPiS0_iiS_ --------------------------
	.section	.text._Z28find_candidates_noise_threshPfS_fPiS0_iiS_,"ax",@progbits
	.align	128
        .global         _Z28find_candidates_noise_threshPfS_fPiS0_iiS_
        .type           _Z28find_candidates_noise_threshPfS_fPiS0_iiS_,@function
        .size           _Z28find_candidates_noise_threshPfS_fPiS0_iiS_,(.L_x_21 - _Z28find_candidates_noise_threshPfS_fPiS0_iiS_)
        .other          _Z28find_candidates_noise_threshPfS_fPiS0_iiS_,@"STO_CUDA_ENTRY STV_DEFAULT"
_Z28find_candidates_noise_threshPfS_fPiS0_iiS_:
.text._Z28find_candidates_noise_threshPfS_fPiS0_iiS_:
[----:B------:R-:W-:Y:S01]  /*0000*/  LDC R1, c[0x0][0x37c] ;  /* 0x0000df00ff017b82 */ /* 0x000fe20000000800 */
[----:B------:R-:W0:Y:S07]  /*0010*/  S2R R11, SR_TID.X ;  /* 0x00000000000b7919 */ /* 0x000e2e0000002100 */
[----:B------:R-:W0:Y:S01]  /*0020*/  S2UR UR6, SR_CTAID.X ;  /* 0x00000000000679c3 */ /* 0x000e220000002500 */
[----:B------:R-:W1:Y:S01]  /*0030*/  LDCU.64 UR4, c[0x0][0x358] ;  /* 0x00006b00ff0477ac */ /* 0x000e620008000a00 */
[----:B------:R-:W2:Y:S06]  /*0040*/  LDCU UR7, c[0x0][0x390] ;  /* 0x00007200ff0777ac */ /* 0x000eac0008000800 */
[----:B------:R-:W0:Y:S08]  /*0050*/  LDC R0, c[0x0][0x360] ;  /* 0x0000d800ff007b82 */ /* 0x000e300000000800 */
[----:B------:R-:W3:Y:S08]  /*0060*/  LDC.64 R4, c[0x0][0x3b0] ;  /* 0x0000ec00ff047b82 */ /* 0x000ef00000000a00 */
[----:B------:R-:W4:Y:S01]  /*0070*/  LDC.64 R6, c[0x0][0x380] ;  /* 0x0000e000ff067b82 */ /* 0x000f220000000a00 */
[----:B0-----:R-:W-:-:S07]  /*0080*/  IMAD R0, R0, UR6, R11 ;  /* 0x0000000600007c24 */ /* 0x001fce000f8e020b */
[----:B------:R-:W0:Y:S01]  /*0090*/  LDC.64 R8, c[0x0][0x388] ;  /* 0x0000e200ff087b82 */ /* 0x000e220000000a00 */
[C---:B------:R-:W-:Y:S01]  /*00a0*/  ISETP.NE.AND P0, PT, R0.reuse, RZ, PT ;  /* 0x000000ff0000720c */ /* 0x040fe20003f05270 */
[----:B---3--:R-:W-:-:S04]  /*00b0*/  IMAD.WIDE R4, R0, 0x4, R4 ;  /* 0x0000000400047825 */ /* 0x008fc800078e0204 */
[----:B----4-:R-:W-:-:S08]  /*00c0*/  IMAD.WIDE R6, R0, 0x4, R6 ;  /* 0x0000000400067825 */ /* 0x010fd000078e0206 */
[----:B------:R-:W1:Y:S02]  /*00d0*/  @!P0 LDC.64 R2, c[0x0][0x398] ;  /* 0x0000e600ff028b82 */ /* 0x000e640000000a00 */
[----:B-1----:R1:W-:Y:S06]  /*00e0*/  @!P0 STG.E desc[UR4][R2.64], RZ ;  /* 0x000000ff02008986 */ /* 0x0023ec000c101904 */
[----:B------:R-:W-:Y:S01]  /*00f0*/  BAR.SYNC.DEFER_BLOCKING 0x0 ;  /* 0x0000000000007b1d */ /* 0x000fe20000010000 */
[----:B0-----:R-:W-:-:S05]  /*0100*/  IMAD.WIDE R8, R0, 0x4, R8 ;  /* 0x0000000400087825 */ /* 0x001fca00078e0208 */
[----:B------:R-:W2:Y:S04]  /*0110*/  LDG.E R4, desc[UR4][R4.64] ;  /* 0x0000000404047981 */ /* 0x000ea8000c1e1900 */
[----:B------:R-:W3:Y:S04]  /*0120*/  LDG.E R7, desc[UR4][R6.64] ;  /* 0x0000000406077981 */ /* 0x000ee8000c1e1900 */
[----:B------:R-:W4:Y:S01]  /*0130*/  LDG.E R8, desc[UR4][R8.64] ;  /* 0x0000000408087981 */ /* 0x000f22000c1e1900 */
[----:B--2---:R-:W-:-:S05]  /*0140*/  FMUL R10, R4, UR7 ;  /* 0x00000007040a7c20 */ /* 0x004fca0008400000 */
[----:B---3--:R-:W-:-:S04]  /*0150*/  FSETP.GT.AND P0, PT, R7, R10, PT ;  /* 0x0000000a0700720b */ /* 0x008fc80003f04000 */
[----:B----4-:R-:W-:-:S13]  /*0160*/  FSETP.NEU.OR P0, PT, R7, R8, !P0 ;  /* 0x000000080700720b */ /* 0x010fda000470d400 */
[----:B-1----:R-:W-:Y:S05]  /*0170*/  @P0 EXIT ;  /* 0x000000000000094d */ /* 0x002fea0003800000 */
[----:B------:R-:W0:Y:S02]  /*0180*/  LDC R2, c[0x0][0x3ac] ;  /* 0x0000eb00ff027b82 */ /* 0x000e240000000800 */
[----:B0-----:R-:W-:-:S05]  /*0190*/  VIADD R2, R2, 0x2 ;  /* 0x0000000202027836 */ /* 0x001fca0000000000 */
[----:B------:R-:W-:-:S13]  /*01a0*/  ISETP.LT.U32.AND P0, PT, R2, UR6, PT ;  /* 0x0000000602007c0c */ /* 0x000fda000bf01070 */
[----:B------:R-:W-:Y:S05]  /*01b0*/  @!P0 EXIT ;  /* 0x000000000000894d */ /* 0x000fea0003800000 */
[----:B------:R-:W0:Y:S02]  /*01c0*/  LDC R4, c[0x0][0x370] ;  /* 0x0000dc00ff047b82 */ /* 0x000e240000000800 */
[----:B0-----:R-:W-:-:S04]  /*01d0*/  VIADDMNMX.U32 R3, R4, -UR6, R11, PT ;  /* 0x8000000604037c46 */ /* 0x001fc8000b80000b */
[----:B------:R-:W-:-:S04]  /*01e0*/  VIADDMNMX.U32 R3, R4, -R11, R3, PT ;  /* 0x8000000b04037246 */ /* 0x000fc80003800003 */
[----:B------:R-:W-:-:S13]  /*01f0*/  ISETP.GT.U32.AND P0, PT, R3, R2, PT ;  /* 0x000000020300720c */ /* 0x000fda0003f04070 */
[----:B------:R-:W-:Y:S05]  /*0200*/  @!P0 EXIT ;  /* 0x000000000000894d */ /* 0x000fea0003800000 */
[----:B------:R-:W0:Y:S01]  /*0210*/  S2R R7, SR_LANEID ;  /* 0x0000000000077919 */ /* 0x000e220000000000 */
[----:B------:R-:W-:Y:S01]  /*0220*/  VOTEU.ANY UR6, UPT, PT ;  /* 0x0000000000067886 */ /* 0x000fe200038e0100 */
[----:B------:R-:W1:Y:S01]  /*0230*/  LDC.64 R2, c[0x0][0x398] ;  /* 0x0000e600ff027b82 */ /* 0x000e620000000a00 */
[----:B------:R-:W0:Y:S01]  /*0240*/  FLO.U32 R6, UR6 ;  /* 0x0000000600067d00 */ /* 0x000e2200080e0000 */
[----:B------:R-:W2:Y:S07]  /*0250*/  LDCU UR7, c[0x0][0x3a8] ;  /* 0x00007500ff0777ac */ /* 0x000eae0008000800 */
[----:B------:R-:W1:Y:S01]  /*0260*/  POPC R5, UR6 ;  /* 0x0000000600057d09 */ /* 0x000e620008000000 */
[----:B0-----:R-:W-:-:S13]  /*0270*/  ISETP.EQ.U32.AND P0, PT, R6, R7, PT ;  /* 0x000000070600720c */ /* 0x001fda0003f02070 */
[----:B-1----:R-:W3:Y:S04]  /*0280*/  @P0 ATOMG.E.ADD.STRONG.GPU PT, R5, desc[UR4][R2.64], R5 ;  /* 0x80000005020509a8 */ /* 0x002ee800081ef104 */
[----:B------:R-:W2:Y:S01]  /*0290*/  LDG.E R4, desc[UR4][R2.64] ;  /* 0x0000000402047981 */ /* 0x000ea2000c1e1900 */
[----:B------:R-:W0:Y:S02]  /*02a0*/  S2R R7, SR_LTMASK ;  /* 0x0000000000077919 */ /* 0x000e240000003900 */
[----:B0-----:R-:W-:Y:S01]  /*02b0*/  LOP3.LUT R7, R7, UR6, RZ, 0xc0, !PT ;  /* 0x0000000607077c12 */ /* 0x001fe2000f8ec0ff */
[----:B---3--:R0:W1:Y:S01]  /*02c0*/  SHFL.IDX PT, R6, R5, R6, 0x1f ;  /* 0x00001f0605067589 */ /* 0x00806200000e0000 */
[----:B--2---:R-:W-:-:S13]  /*02d0*/  ISETP.GT.AND P0, PT, R4, UR7, PT ;  /* 0x0000000704007c0c */ /* 0x004fda000bf04270 */
[----:B0-----:R-:W-:Y:S05]  /*02e0*/  @P0 EXIT ;  /* 0x000000000000094d */ /* 0x001fea0003800000 */
[----:B------:R-:W0:Y:S01]  /*02f0*/  LDC.64 R2, c[0x0][0x3a0] ;  /* 0x0000e800ff027b82 */ /* 0x000e220000000a00 */
[----:B------:R-:W1:Y:S02]  /*0300*/  POPC R5, R7 ;  /* 0x0000000700057309 */ /* 0x000e640000000000 */
[----:B-1----:R-:W-:-:S04]  /*0310*/  IMAD.IADD R5, R6, 0x1, R5 ;  /* 0x0000000106057824 */ /* 0x002fc800078e0205 */
[----:B0-----:R-:W-:-:S05]  /*0320*/  IMAD.WIDE R2, R5, 0x4, R2 ;  /* 0x0000000405027825 */ /* 0x001fca00078e0202 */
[----:B------:R-:W-:Y:S01]  /*0330*/  STG.E desc[UR4][R2.64], R0 ;  /* 0x0000000002007986 */ /* 0x000fe2000c101904 */
[----:B------:R-:W-:Y:S05]  /*0340*/  EXIT ;  /* 0x000000000000794d */ /* 0x000fea0003800000 */
.L_x_0:
[----:B------:R-:W-:-:S00]  /*0350*/  BRA `(.L_x_0) ;  /* 0xfffffffc00fc7947 */ /* 0x000fc0000383ffff */
[----:B------:R-:W-:-:S00]  /*0360*/  NOP ;  /* 0x0000000000007918 */ /* 0x000fc00000000000 */
        /* <DEDUP_REMOVED lines=9> */
.L_x_21:


//--------------------- .text._Z9findPeaksPfS_fiPiS0_iiS_f --------------------------
	.section	.text._Z9findPeaksPfS_fiPiS0_iiS_f,"ax",@progbits
	.align	128
        .global         _Z9findPeaksPfS_fiPiS0_iiS_f
        .type           _Z9findPeaksPfS_fiPiS0_iiS_f,@function
        .size           _Z9findPeaksPfS_fiPiS0_iiS_f,(.L_x_22 - _Z9findPeaksPfS_fiPiS0_iiS_f)
        .other          _Z9findPeaksPfS_fiPiS0_iiS_f,@"STO_CUDA_ENTRY STV_DEFAULT"
_Z9findPeaksPfS_fiPiS0_iiS_f:
.text._Z9findPeaksPfS_fiPiS0_iiS_f:
[----:B------:R-:W-:Y:S01]  /*0000*/  LDC R1, c[0x0][0x37c] ;  /* 0x0000df00ff017b82 */ /* 0x000fe20000000800 */
[----:B------:R-:W0:Y:S07]  /*0010*/  S2R R8, SR_TID.X ;  /* 0x0000000000087919 */ /* 0x000e2e0000002100 */
[----:B------:R-:W0:Y:S01]  /*0020*/  S2UR UR6, SR_CTAID.X ;  /* 0x00000000000679c3 */ /* 0x000e220000002500 */
[----:B------:R-:W1:Y:S07]  /*0030*/  LDCU.64 UR4, c[0x0][0x358] ;  /* 0x00006b00ff0477ac */ /* 0x000e6e0008000a00 */
[----:B------:R-:W0:Y:S08]  /*0040*/  LDC.64 R10, c[0x0][0x390] ;  /* 0x0000e400ff0a7b82 */ /* 0x000e300000000a00 */
[----:B------:R-:W2:Y:S08]  /*0050*/  LDC.64 R4, c[0x0][0x380] ;  /* 0x0000e000ff047b82 */ /* 0x000eb00000000a00 */
[----:B------:R-:W3:Y:S01]  /*0060*/  LDC.64 R2, c[0x0][0x388] ;  /* 0x0000e200ff027b82 */ /* 0x000ee20000000a00 */
[----:B0-----:R-:W-:-:S04]  /*0070*/  IMAD R0, R11, UR6, R8 ;  /* 0x000000060b007c24 */ /* 0x001fc8000f8e0208 */
[----:B--2---:R-:W-:-:S06]  /*0080*/  IMAD.WIDE R4, R0, 0x4, R4 ;  /* 0x0000000400047825 */ /* 0x004fcc00078e0204 */
[----:B-1----:R-:W2:Y:S01]  /*0090*/  LDG.E R5, desc[UR4][R4.64] ;  /* 0x0000000404057981 */ /* 0x002ea2000c1e1900 */
[----:B---3--:R-:W-:-:S05]  /*00a0*/  IMAD.WIDE R2, R0, 0x4, R2 ;  /* 0x0000000400027825 */ /* 0x008fca00078e0202 */
[----:B------:R-:W3:Y:S01]  /*00b0*/  LDG.E R6, desc[UR4][R2.64] ;  /* 0x0000000402067981 */ /* 0x000ee2000c1e1900 */
[----:B--2---:R-:W-:-:S04]  /*00c0*/  FSETP.GT.AND P0, PT, R5, R10, PT ;  /* 0x0000000a0500720b */ /* 0x004fc80003f04000 */
[----:B---3--:R-:W-:-:S13]  /*00d0*/  FSETP.NEU.OR P0, PT, R5, R6, !P0 ;  /* 0x000000060500720b */ /* 0x008fda000470d400 */
[----:B------:R-:W-:Y:S05]  /*00e0*/  @P0 BRA `(.L_x_1) ;  /* 0x0000000000800947 */ /* 0x000fea0003800000 */
[----:B------:R-:W0:Y:S02]  /*00f0*/  LDC R4, c[0x0][0x3a8] ;  /* 0x0000ea00ff047b82 */ /* 0x000e240000000800 */
[----:B0-----:R-:W-:-:S05]  /*0100*/  VIADD R4, R4, 0x2 ;  /* 0x0000000204047836 */ /* 0x001fca0000000000 */
[----:B------:R-:W-:-:S13]  /*0110*/  ISETP.LT.U32.AND P0, PT, R4, UR6, PT ;  /* 0x0000000604007c0c */ /* 0x000fda000bf01070 */
[----:B------:R-:W-:Y:S05]  /*0120*/  @!P0 EXIT ;  /* 0x000000000000894d */ /* 0x000fea0003800000 */
[----:B------:R-:W0:Y:S01]  /*0130*/  LDC R5, c[0x0][0x370] ;  /* 0x0000dc00ff057b82 */ /* 0x000e220000000800 */
[--C-:B------:R-:W-:Y:S01]  /*0140*/  IMAD.MOV R7, RZ, RZ, -R8.reuse ;  /* 0x000000ffff077224 */ /* 0x100fe200078e0a08 */
[----:B0-----:R-:W-:-:S04]  /*0150*/  VIADDMNMX.U32 R6, R5, -UR6, R8, PT ;  /* 0x8000000605067c46 */ /* 0x001fc8000b800008 */
[----:B------:R-:W-:-:S04]  /*0160*/  VIADDMNMX.U32 R5, R7, R11, R6, PT ;  /* 0x0000000b07057246 */ /* 0x000fc80003800006 */
[----:B------:R-:W-:-:S13]  /*0170*/  ISETP.GT.U32.AND P0, PT, R5, R4, PT ;  /* 0x000000040500720c */ /* 0x000fda0003f04070 */
[----:B------:R-:W-:Y:S05]  /*0180*/  @!P0 EXIT ;  /* 0x000000000000894d */ /* 0x000fea0003800000 */
[----:B------:R-:W0:Y:S01]  /*0190*/  S2R R9, SR_LANEID ;  /* 0x0000000000097919 */ /* 0x000e220000000000 */
[----:B------:R-:W-:Y:S01]  /*01a0*/  VOTEU.ANY UR7, UPT, PT ;  /* 0x0000000000077886 */ /* 0x000fe200038e0100 */
[----:B------:R-:W1:Y:S01]  /*01b0*/  LDC.64 R4, c[0x0][0x398] ;  /* 0x0000e600ff047b82 */ /* 0x000e620000000a00 */
[----:B------:R-:W0:Y:S01]  /*01c0*/  FLO.U32 R8, UR7 ;  /* 0x0000000700087d00 */ /* 0x000e2200080e0000 */
[----:B------:R-:W-:Y:S01]  /*01d0*/  IMAD.MOV.U32 R11, RZ, RZ, 0x3f800000 ;  /* 0x3f800000ff0b7424 */ /* 0x000fe200078e00ff */
[----:B------:R-:W2:Y:S04]  /*01e0*/  LDCU UR8, c[0x0][0x3ac] ;  /* 0x00007580ff0877ac */ /* 0x000ea80008000800 */
[----:B------:R3:W-:Y:S02]  /*01f0*/  STG.E desc[UR4][R2.64], R11 ;  /* 0x0000000b02007986 */ /* 0x0007e4000c101904 */
[----:B------:R-:W1:Y:S01]  /*0200*/  POPC R7, UR7 ;  /* 0x0000000700077d09 */ /* 0x000e620008000000 */
[----:B0-----:R-:W-:-:S13]  /*0210*/  ISETP.EQ.U32.AND P0, PT, R8, R9, PT ;  /* 0x000000090800720c */ /* 0x001fda0003f02070 */
[----:B-1----:R-:W4:Y:S04]  /*0220*/  @P0 ATOMG.E.ADD.STRONG.GPU PT, R7, desc[UR4][R4.64], R7 ;  /* 0x80000007040709a8 */ /* 0x002f2800081ef104 */
[----:B------:R-:W2:Y:S01]  /*0230*/  LDG.E R6, desc[UR4][R4.64] ;  /* 0x0000000404067981 */ /* 0x000ea2000c1e1900 */
[----:B------:R-:W0:Y:S02]  /*0240*/  S2R R9, SR_LTMASK ;  /* 0x0000000000097919 */ /* 0x000e240000003900 */
[----:B0-----:R-:W-:Y:S01]  /*0250*/  LOP3.LUT R9, R9, UR7, RZ, 0xc0, !PT ;  /* 0x0000000709097c12 */ /* 0x001fe2000f8ec0ff */
[----:B----4-:R3:W0:Y:S01]  /*0260*/  SHFL.IDX PT, R8, R7, R8, 0x1f ;  /* 0x00001f0807087589 */ /* 0x01062200000e0000 */
[----:B--2---:R-:W-:-:S13]  /*0270*/  ISETP.GT.AND P0, PT, R6, UR8, PT ;  /* 0x0000000806007c0c */ /* 0x004fda000bf04270 */
[----:B---3--:R-:W-:Y:S05]  /*0280*/  @P0 EXIT ;  /* 0x000000000000094d */ /* 0x008fea0003800000 */
[----:B------:R-:W1:Y:S01]  /*0290*/  LDC.64 R2, c[0x0][0x3a0] ;  /* 0x0000e800ff027b82 */ /* 0x000e620000000a00 */
[----:B------:R-:W0:Y:S02]  /*02a0*/  POPC R5, R9 ;  /* 0x0000000900057309 */ /* 0x000e240000000000 */
[----:B0-----:R-:W-:-:S04]  /*02b0*/  IMAD.IADD R5, R8, 0x1, R5 ;  /* 0x0000000108057824 */ /* 0x001fc800078e0205 */
[----:B-1----:R-:W-:-:S05]  /*02c0*/  IMAD.WIDE R2, R5, 0x4, R2 ;  /* 0x0000000405027825 */ /* 0x002fca00078e0202 */
[----:B------:R-:W-:Y:S01]  /*02d0*/  STG.E desc[UR4][R2.64], R0 ;  /* 0x0000000002007986 */ /* 0x000fe2000c101904 */
[----:B------:R-:W-:Y:S05]  /*02e0*/  EXIT ;  /* 0x000000000000794d */ /* 0x000fea0003800000 */
.L_x_1:
[----:B------:R-:W-:Y:S01]  /*02f0*/  STG.E desc[UR4][R2.64], RZ ;  /* 0x000000ff02007986 */ /* 0x000fe2000c101904 */
[----:B------:R-:W-:Y:S05]  /*0300*/  EXIT ;  /* 0x000000000000794d */ /* 0x000fea0003800000 */
.L_x_2:
        /* <DEDUP_REMOVED lines=15> */
.L_x_22:


//--------------------- .text._Z10maxfColGPUPfii  --------------------------
	.section	.text._Z10maxfColGPUPfii,"ax",@progbits
	.align	128
        .global         _Z10maxfColGPUPfii
        .type           _Z10maxfColGPUPfii,@function
        .size           _Z10maxfColGPUPfii,(.L_x_23 - _Z10maxfColGPUPfii)
        .other          _Z10maxfColGPUPfii,@"STO_CUDA_ENTRY STV_DEFAULT"
_Z10maxfColGPUPfii:
.text._Z10maxfColGPUPfii:
[----:B------:R-:W-:Y:S01]  /*0000*/  LDC R1, c[0x0][0x37c] ;  /* 0x0000df00ff017b82 */ /* 0x000fe20000000800 */
[----:B------:R-:W0:Y:S07]  /*0010*/  S2R R6, SR_TID.X ;  /* 0x0000000000067919 */ /* 0x000e2e0000002100 */
[----:B------:R-:W0:Y:S01]  /*0020*/  LDC R7, c[0x0][0x38c] ;  /* 0x0000e300ff077b82 */ /* 0x000e220000000800 */
[----:B------:R-:W-:Y:S07]  /*0030*/  BSSY.RECONVERGENT B0, `(.L_x_3) ;  /* 0x000000d000007945 */ /* 0x000fee0003800200 */
[----:B------:R-:W1:Y:S01]  /*0040*/  LDC R5, c[0x0][0x388] ;  /* 0x0000e200ff057b82 */ /* 0x000e620000000800 */
[----:B0-----:R-:W-:-:S13]  /*0050*/  ISETP.GT.AND P0, PT, R6, R7, PT ;  /* 0x000000070600720c */ /* 0x001fda0003f04270 */
[----:B-1----:R-:W-:Y:S05]  /*0060*/  @P0 BRA `(.L_x_4) ;  /* 0x0000000000240947 */ /* 0x002fea0003800000 */
[----:B------:R-:W0:Y:S01]  /*0070*/  S2UR UR5, SR_CgaCtaId ;  /* 0x00000000000579c3 */ /* 0x000e220000008800 */
[----:B------:R-:W1:Y:S01]  /*0080*/  LDCU UR6, c[0x0][0x388] ;  /* 0x00007100ff0677ac */ /* 0x000e620008000800 */
[----:B------:R-:W-:Y:S01]  /*0090*/  UMOV UR4, 0x400 ;  /* 0x0000040000047882 */ /* 0x000fe20000000000 */
[----:B-1----:R-:W-:Y:S01]  /*00a0*/  IADD3 R0, PT, PT, R7, UR6, R6 ;  /* 0x0000000607007c10 */ /* 0x002fe2000fffe006 */
[----:B0-----:R-:W-:-:S06]  /*00b0*/  ULEA UR4, UR5, UR4, 0x18 ;  /* 0x0000000405047291 */ /* 0x001fcc000f8ec0ff */
[----:B------:R-:W-:Y:S02]  /*00c0*/  LEA R2, R6, UR4, 0x2 ;  /* 0x0000000406027c11 */ /* 0x000fe4000f8e10ff */
[----:B------:R-:W-:-:S03]  /*00d0*/  LEA R0, R0, UR4, 0x2 ;  /* 0x0000000400007c11 */ /* 0x000fc6000f8e10ff */
[----:B------:R0:W-:Y:S04]  /*00e0*/  STS [R2], RZ ;  /* 0x000000ff02007388 */ /* 0x0001e80000000800 */
[----:B------:R0:W-:Y:S02]  /*00f0*/  STS [R0], RZ ;  /* 0x000000ff00007388 */ /* 0x0001e40000000800 */
.L_x_4:
[----:B------:R-:W-:Y:S05]  /*0100*/  BSYNC.RECONVERGENT B0 ;  /* 0x0000000000007941 */ /* 0x000fea0003800200 */
.L_x_3:
[----:B------:R-:W1:Y:S01]  /*0110*/  S2UR UR4, SR_CTAID.X ;  /* 0x00000000000479c3 */ /* 0x000e620000002500 */
[----:B------:R-:W2:Y:S07]  /*0120*/  LDCU.64 UR6, c[0x0][0x358] ;  /* 0x00006b00ff0677ac */ /* 0x000eae0008000a00 */
[----:B0-----:R-:W0:Y:S01]  /*0130*/  LDC.64 R2, c[0x0][0x380] ;  /* 0x0000e000ff027b82 */ /* 0x001e220000000a00 */
[----:B-1----:R-:W-:-:S04]  /*0140*/  IMAD R5, R6, R5, UR4 ;  /* 0x0000000406057e24 */ /* 0x002fc8000f8e0205 */
[----:B0-----:R-:W-:-:S05]  /*0150*/  IMAD.WIDE R2, R5, 0x4, R2 ;  /* 0x0000000405027825 */ /* 0x001fca00078e0202 */
[----:B--2---:R-:W2:Y:S01]  /*0160*/  LDG.E R4, desc[UR6][R2.64] ;  /* 0x0000000602047981 */ /* 0x004ea2000c1e1900 */
[----:B------:R-:W0:Y:S01]  /*0170*/  S2UR UR5, SR_CgaCtaId ;  /* 0x00000000000579c3 */ /* 0x000e220000008800 */
[----:B------:R-:W-:Y:S01]  /*0180*/  UMOV UR4, 0x400 ;  /* 0x0000040000047882 */ /* 0x000fe20000000000 */
[----:B------:R-:W-:Y:S01]  /*0190*/  ISETP.GE.AND P0, PT, R7, RZ, PT ;  /* 0x000000ff0700720c */ /* 0x000fe20003f06270 */
[----:B------:R-:W-:Y:S02]  /*01a0*/  IMAD.IADD R0, R6, 0x1, R7 ;  /* 0x0000000106007824 */ /* 0x000fe400078e0207 */
[----:B------:R-:W-:Y:S01]  /*01b0*/  IMAD.MOV.U32 R11, RZ, RZ, RZ ;  /* 0x000000ffff0b7224 */ /* 0x000fe200078e00ff */
[----:B0-----:R-:W-:-:S06]  /*01c0*/  ULEA UR5, UR5, UR4, 0x18 ;  /* 0x0000000405057291 */ /* 0x001fcc000f8ec0ff */
[----:B------:R-:W-:-:S05]  /*01d0*/  LEA R5, R0, UR5, 0x2 ;  /* 0x0000000500057c11 */ /* 0x000fca000f8e10ff */
[----:B--2---:R0:W-:Y:S01]  /*01e0*/  STS [R5+0x4], R4 ;  /* 0x0000040405007388 */ /* 0x0041e20000000800 */
[----:B------:R-:W-:Y:S06]  /*01f0*/  BAR.SYNC.DEFER_BLOCKING 0x0 ;  /* 0x0000000000007b1d */ /* 0x000fec0000010000 */
[----:B------:R-:W-:Y:S05]  /*0200*/  @!P0 BRA `(.L_x_5) ;  /* 0x0000000400508947 */ /* 0x000fea0003800000 */
[----:B------:R-:W1:Y:S01]  /*0210*/  LDCU.U16 UR4, c[0x0][0x38c] ;  /* 0x00007180ff0477ac */ /* 0x000e620008000400 */
[C---:B------:R-:W-:Y:S01]  /*0220*/  ISETP.GE.U32.AND P2, PT, R7.reuse, 0x8, PT ;  /* 0x000000080700780c */ /* 0x040fe20003f46070 */
[----:B0-----:R-:W-:Y:S02]  /*0230*/  IMAD.SHL.U32 R4, R7, 0x2, RZ ;  /* 0x0000000207047824 */ /* 0x001fe400078e00ff */
[----:B------:R-:W-:-:S03]  /*0240*/  IMAD.MOV.U32 R11, RZ, RZ, RZ ;  /* 0x000000ffff0b7224 */ /* 0x000fc600078e00ff */
[C---:B------:R-:W-:Y:S02]  /*0250*/  LOP3.LUT R5, R4.reuse, 0xe, RZ, 0xc0, !PT ;  /* 0x0000000e04057812 */ /* 0x040fe400078ec0ff */
[----:B------:R-:W-:Y:S02]  /*0260*/  LOP3.LUT R8, R4, 0x6, RZ, 0xc0, !PT ;  /* 0x0000000604087812 */ /* 0x000fe400078ec0ff */
[----:B------:R-:W-:Y:S01]  /*0270*/  ISETP.GE.U32.AND P0, PT, R5, 0x7, PT ;  /* 0x000000070500780c */ /* 0x000fe20003f06070 */
[----:B------:R-:W-:Y:S01]  /*0280*/  IMAD.MOV R5, RZ, RZ, -R7 ;  /* 0x000000ffff057224 */ /* 0x000fe200078e0a07 */
[----:B------:R-:W-:Y:S01]  /*0290*/  ISETP.GE.U32.AND P1, PT, R8, 0x3, PT ;  /* 0x000000030800780c */ /* 0x000fe20003f26070 */
[----:B-1----:R-:W-:-:S04]  /*02a0*/  USHF.L.U32 UR4, UR4, 0x1, URZ ;  /* 0x0000000104047899 */ /* 0x002fc800080006ff */
[----:B------:R-:W-:Y:S01]  /*02b0*/  ULOP3.LUT UR4, UR4, 0x2, URZ, 0xe2, !UPT ;  /* 0x0000000204047892 */ /* 0x000fe2000f8ee2ff */
[----:B------:R-:W-:Y:S11]  /*02c0*/  @!P2 BRA `(.L_x_6) ;  /* 0x000000000090a947 */ /* 0x000ff60003800000 */
[----:B------:R-:W-:Y:S02]  /*02d0*/  IMAD R6, R7, 0x2, R6 ;  /* 0x0000000207067824 */ /* 0x000fe400078e0206 */
[----:B------:R-:W-:Y:S02]  /*02e0*/  VIADD R4, R4, 0x1 ;  /* 0x0000000104047836 */ /* 0x000fe40000000000 */
[----:B------:R-:W-:Y:S01]  /*02f0*/  IMAD.MOV.U32 R11, RZ, RZ, RZ ;  /* 0x000000ffff0b7224 */ /* 0x000fe200078e00ff */
[----:B------:R-:W-:Y:S02]  /*0300*/  LEA R6, R6, UR5, 0x2 ;  /* 0x0000000506067c11 */ /* 0x000fe4000f8e10ff */
[----:B------:R-:W-:-:S03]  /*0310*/  LOP3.LUT R7, R4, 0xfffffff0, RZ, 0xc0, !PT ;  /* 0xfffffff004077812 */ /* 0x000fc600078ec0ff */
[----:B------:R-:W-:Y:S02]  /*0320*/  VIADD R4, R6, 0xffffffe8 ;  /* 0xffffffe806047836 */ /* 0x000fe40000000000 */
[----:B------:R-:W-:-:S07]  /*0330*/  IMAD.MOV R7, RZ, RZ, -R7 ;  /* 0x000000ffff077224 */ /* 0x000fce00078e0a07 */
.L_x_7:
[----:B------:R-:W-:Y:S01]  /*0340*/  LDS R8, [R4+0x1c] ;  /* 0x00001c0004087984 */ /* 0x000fe20000000800 */
[----:B------:R-:W-:Y:S02]  /*0350*/  VIADD R7, R7, 0x10 ;  /* 0x0000001007077836 */ /* 0x000fe40000000000 */
[----:B------:R-:W-:Y:S01]  /*0360*/  VIADD R5, R5, 0x10 ;  /* 0x0000001005057836 */ /* 0x000fe20000000000 */
[----:B------:R-:W0:Y:S02]  /*0370*/  LDS R10, [R4+0x18] ;  /* 0x00001800040a7984 */ /* 0x000e240000000800 */
[----:B------:R-:W-:Y:S02]  /*0380*/  ISETP.NE.AND P2, PT, R7, RZ, PT ;  /* 0x000000ff0700720c */ /* 0x000fe40003f45270 */
[----:B------:R-:W-:Y:S04]  /*0390*/  LDS R13, [R4+0x14] ;  /* 0x00001400040d7984 */ /* 0x000fe80000000800 */
[----:B------:R-:W1:Y:S04]  /*03a0*/  LDS R12, [R4+0x10] ;  /* 0x00001000040c7984 */ /* 0x000e680000000800 */
[----:B------:R-:W-:Y:S04]  /*03b0*/  LDS R15, [R4+0xc] ;  /* 0x00000c00040f7984 */ /* 0x000fe80000000800 */
[----:B------:R-:W2:Y:S04]  /*03c0*/  LDS R14, [R4+0x8] ;  /* 0x00000800040e7984 */ /* 0x000ea80000000800 */
[----:B------:R-:W-:Y:S04]  /*03d0*/  LDS R17, [R4+0x4] ;  /* 0x0000040004117984 */ /* 0x000fe80000000800 */
[----:B------:R-:W3:Y:S04]  /*03e0*/  LDS R16, [R4] ;  /* 0x0000000004107984 */ /* 0x000ee80000000800 */
[----:B------:R-:W-:Y:S04]  /*03f0*/  LDS R19, [R4+-0x4] ;  /* 0xfffffc0004137984 */ /* 0x000fe80000000800 */
[----:B------:R-:W4:Y:S04]  /*0400*/  LDS R18, [R4+-0x8] ;  /* 0xfffff80004127984 */ /* 0x000f280000000800 */
[----:B------:R-:W-:Y:S04]  /*0410*/  LDS R21, [R4+-0xc] ;  /* 0xfffff40004157984 */ /* 0x000fe80000000800 */
[----:B------:R-:W5:Y:S01]  /*0420*/  LDS R20, [R4+-0x10] ;  /* 0xfffff00004147984 */ /* 0x000f620000000800 */
[----:B0-----:R-:W-:-:S03]  /*0430*/  FMNMX3 R8, R8, R11, R10, !PT ;  /* 0x0000000b08087276 */ /* 0x001fc6000780000a */
[----:B------:R-:W-:Y:S04]  /*0440*/  LDS R23, [R4+-0x14] ;  /* 0xffffec0004177984 */ /* 0x000fe80000000800 */
[----:B------:R-:W0:Y:S01]  /*0450*/  LDS R22, [R4+-0x18] ;  /* 0xffffe80004167984 */ /* 0x000e220000000800 */
[----:B-1----:R-:W-:-:S03]  /*0460*/  FMNMX3 R8, R13, R8, R12, !PT ;  /* 0x000000080d087276 */ /* 0x002fc6000780000c */
[----:B------:R-:W-:Y:S04]  /*0470*/  LDS R9, [R4+-0x1c] ;  /* 0xffffe40004097984 */ /* 0x000fe80000000800 */
[----:B------:R1:W0:Y:S01]  /*0480*/  LDS R6, [R4+-0x20] ;  /* 0xffffe00004067984 */ /* 0x0002220000000800 */
[----:B--2---:R-:W-:-:S04]  /*0490*/  FMNMX3 R8, R15, R8, R14, !PT ;  /* 0x000000080f087276 */ /* 0x004fc8000780000e */
[----:B---3--:R-:W-:Y:S01]  /*04a0*/  FMNMX3 R8, R17, R8, R16, !PT ;  /* 0x0000000811087276 */ /* 0x008fe20007800010 */
[----:B-1----:R-:W-:-:S03]  /*04b0*/  VIADD R4, R4, 0xffffffc0 ;  /* 0xffffffc004047836 */ /* 0x002fc60000000000 */
[----:B----4-:R-:W-:-:S04]  /*04c0*/  FMNMX3 R8, R19, R8, R18, !PT ;  /* 0x0000000813087276 */ /* 0x010fc80007800012 */
[----:B-----5:R-:W-:-:S04]  /*04d0*/  FMNMX3 R8, R21, R8, R20, !PT ;  /* 0x0000000815087276 */ /* 0x020fc80007800014 */
[----:B0-----:R-:W-:-:S04]  /*04e0*/  FMNMX3 R8, R23, R8, R22, !PT ;  /* 0x0000000817087276 */ /* 0x001fc80007800016 */
[----:B------:R-:W-:Y:S01]  /*04f0*/  FMNMX3 R11, R9, R8, R6, !PT ;  /* 0x00000008090b7276 */ /* 0x000fe20007800006 */
[----:B------:R-:W-:Y:S06]  /*0500*/  @P2 BRA `(.L_x_7) ;  /* 0xfffffffc008c2947 */ /* 0x000fec000383ffff */
.L_x_6:
[----:B------:R-:W-:Y:S05]  /*0510*/  @!P0 BRA `(.L_x_8) ;  /* 0x00000000003c8947 */ /* 0x000fea0003800000 */
[----:B------:R-:W-:Y:S02]  /*0520*/  IMAD.IADD R4, R0, 0x1, -R5 ;  /* 0x0000000100047824 */ /* 0x000fe400078e0a05 */
[----:B------:R-:W-:-:S03]  /*0530*/  VIADD R5, R5, 0x8 ;  /* 0x0000000805057836 */ /* 0x000fc60000000000 */
[----:B------:R-:W-:-:S05]  /*0540*/  LEA R4, R4, UR5, 0x2 ;  /* 0x0000000504047c11 */ /* 0x000fca000f8e10ff */
[----:B------:R-:W-:Y:S04]  /*0550*/  LDS R6, [R4+0x4] ;  /* 0x0000040004067984 */ /* 0x000fe80000000800 */
[----:B------:R-:W0:Y:S04]  /*0560*/  LDS R7, [R4] ;  /* 0x0000000004077984 */ /* 0x000e280000000800 */
[----:B------:R-:W-:Y:S04]  /*0570*/  LDS R9, [R4+-0x4] ;  /* 0xfffffc0004097984 */ /* 0x000fe80000000800 */
[----:B------:R-:W1:Y:S04]  /*0580*/  LDS R8, [R4+-0x8] ;  /* 0xfffff80004087984 */ /* 0x000e680000000800 */
[----:B------:R-:W-:Y:S04]  /*0590*/  LDS R13, [R4+-0xc] ;  /* 0xfffff400040d7984 */ /* 0x000fe80000000800 */
[----:B------:R-:W2:Y:S04]  /*05a0*/  LDS R10, [R4+-0x10] ;  /* 0xfffff000040a7984 */ /* 0x000ea80000000800 */
[----:B------:R-:W-:Y:S04]  /*05b0*/  LDS R15, [R4+-0x14] ;  /* 0xffffec00040f7984 */ /* 0x000fe80000000800 */
[----:B------:R-:W3:Y:S01]  /*05c0*/  LDS R12, [R4+-0x18] ;  /* 0xffffe800040c7984 */ /* 0x000ee20000000800 */
[----:B0-----:R-:W-:-:S04]  /*05d0*/  FMNMX3 R6, R6, R11, R7, !PT ;  /* 0x0000000b06067276 */ /* 0x001fc80007800007 */
[----:B-1----:R-:W-:-:S04]  /*05e0*/  FMNMX3 R6, R9, R6, R8, !PT ;  /* 0x0000000609067276 */ /* 0x002fc80007800008 */
[----:B--2---:R-:W-:-:S04]  /*05f0*/  FMNMX3 R6, R13, R6, R10, !PT ;  /* 0x000000060d067276 */ /* 0x004fc8000780000a */
[----:B---3--:R-:W-:-:S07]  /*0600*/  FMNMX3 R11, R15, R6, R12, !PT ;  /* 0x000000060f0b7276 */ /* 0x008fce000780000c */
.L_x_8:
[----:B------:R-:W-:Y:S05]  /*0610*/  @!P1 BRA `(.L_x_9) ;  /* 0x0000000000249947 */ /* 0x000fea0003800000 */
[----:B------:R-:W-:Y:S02]  /*0620*/  IMAD.IADD R4, R0, 0x1, -R5 ;  /* 0x0000000100047824 */ /* 0x000fe400078e0a05 */
[----:B------:R-:W-:-:S03]  /*0630*/  VIADD R5, R5, 0x4 ;  /* 0x0000000405057836 */ /* 0x000fc60000000000 */
[----:B------:R-:W-:-:S05]  /*0640*/  LEA R9, R4, UR5, 0x2 ;  /* 0x0000000504097c11 */ /* 0x000fca000f8e10ff */
[----:B------:R-:W-:Y:S04]  /*0650*/  LDS R4, [R9+0x4] ;  /* 0x0000040009047984 */ /* 0x000fe80000000800 */
[----:B------:R-:W0:Y:S04]  /*0660*/  LDS R6, [R9] ;  /* 0x0000000009067984 */ /* 0x000e280000000800 */
[----:B------:R-:W-:Y:S04]  /*0670*/  LDS R7, [R9+-0x4] ;  /* 0xfffffc0009077984 */ /* 0x000fe80000000800 */
[----:B------:R-:W1:Y:S01]  /*0680*/  LDS R8, [R9+-0x8] ;  /* 0xfffff80009087984 */ /* 0x000e620000000800 */
[----:B0-----:R-:W-:-:S04]  /*0690*/  FMNMX3 R4, R4, R11, R6, !PT ;  /* 0x0000000b04047276 */ /* 0x001fc80007800006 */
[----:B-1----:R-:W-:-:S07]  /*06a0*/  FMNMX3 R11, R7, R4, R8, !PT ;  /* 0x00000004070b7276 */ /* 0x002fce0007800008 */
.L_x_9:
[----:B------:R-:W-:Y:S01]  /*06b0*/  IMAD.IADD R0, R0, 0x1, -R5 ;  /* 0x0000000100007824 */ /* 0x000fe200078e0a05 */
[----:B------:R-:W-:-:S04]  /*06c0*/  UIADD3 UR4, UPT, UPT, -UR4, URZ, URZ ;  /* 0x000000ff04047290 */ /* 0x000fc8000fffe1ff */
[----:B------:R-:W-:-:S05]  /*06d0*/  LEA R0, R0, UR5, 0x2 ;  /* 0x0000000500007c11 */ /* 0x000fca000f8e10ff */
[----:B------:R-:W-:-:S07]  /*06e0*/  VIADD R0, R0, 0x4 ;  /* 0x0000000400007836 */ /* 0x000fce0000000000 */
.L_x_10:
[----:B------:R0:W1:Y:S01]  /*06f0*/  LDS R4, [R0] ;  /* 0x0000000000047984 */ /* 0x0000620000000800 */
[----:B------:R-:W-:-:S04]  /*0700*/  UIADD3 UR4, UPT, UPT, UR4, 0x1, URZ ;  /* 0x0000000104047890 */ /* 0x000fc8000fffe0ff */
[----:B------:R-:W-:Y:S01]  /*0710*/  UISETP.NE.AND UP0, UPT, UR4, 0x1, UPT ;  /* 0x000000010400788c */ /* 0x000fe2000bf05270 */
[----:B0-----:R-:W-:Y:S01]  /*0720*/  VIADD R0, R0, 0xfffffffc ;  /* 0xfffffffc00007836 */ /* 0x001fe20000000000 */
[----:B-1----:R-:W-:-:S07]  /*0730*/  FMNMX R11, R4, R11, !PT ;  /* 0x0000000b040b7209 */ /* 0x002fce0007800000 */
[----:B------:R-:W-:Y:S05]  /*0740*/  BRA.U UP0, `(.L_x_10) ;  /* 0xfffffffd00e87547 */ /* 0x000fea000b83ffff */
.L_x_5:
[----:B------:R-:W-:Y:S01]  /*0750*/  STG.E desc[UR6][R2.64], R11 ;  /* 0x0000000b02007986 */ /* 0x000fe2000c101906 */
[----:B------:R-:W-:Y:S05]  /*0760*/  EXIT ;  /* 0x000000000000794d */ /* 0x000fea0003800000 */
.L_x_11:
        /* <DEDUP_REMOVED lines=9> */
.L_x_23:


//--------------------- .text._Z10maxfRowGPUPfS_ii --------------------------
	.section	.text._Z10maxfRowGPUPfS_ii,"ax",@progbits
	.align	128
        .global         _Z10maxfRowGPUPfS_ii
        .type           _Z10maxfRowGPUPfS_ii,@function
        .size           _Z10maxfRowGPUPfS_ii,(.L_x_24 - _Z10maxfRowGPUPfS_ii)
        .other          _Z10maxfRowGPUPfS_ii,@"STO_CUDA_ENTRY STV_DEFAULT"
_Z10maxfRowGPUPfS_ii:
.text._Z10maxfRowGPUPfS_ii:
        /* <DEDUP_REMOVED lines=16> */
.L_x_13:
[----:B------:R-:W-:Y:S05]  /*0100*/  BSYNC.RECONVERGENT B0 ;  /* 0x0000000000007941 */ /* 0x000fea0003800200 */
.L_x_12:
[----:B------:R-:W0:Y:S01]  /*0110*/  S2UR UR4, SR_CTAID.X ;  /* 0x00000000000479c3 */ /* 0x000e220000002500 */
[----:B------:R-:W1:Y:S07]  /*0120*/  LDCU.64 UR6, c[0x0][0x358] ;  /* 0x00006b00ff0677ac */ /* 0x000e6e0008000a00 */
[----:B------:R-:W2:Y:S01]  /*0130*/  LDC.64 R6, c[0x0][0x380] ;  /* 0x0000e000ff067b82 */ /* 0x000ea20000000a00 */
[----:B0-----:R-:W-:-:S04]  /*0140*/  IMAD R0, R3, UR4, R8 ;  /* 0x0000000403007c24 */ /* 0x001fc8000f8e0208 */
[----:B--2---:R-:W-:-:S06]  /*0150*/  IMAD.WIDE R6, R0, 0x4, R6 ;  /* 0x0000000400067825 */ /* 0x004fcc00078e0206 */
[----:B-1----:R-:W2:Y:S01]  /*0160*/  LDG.E R6, desc[UR6][R6.64] ;  /* 0x0000000606067981 */ /* 0x002ea2000c1e1900 */
        /* <DEDUP_REMOVED lines=12> */
[----:B------:R-:W-:-:S05]  /*0230*/  IMAD.SHL.U32 R4, R9, 0x2, RZ ;  /* 0x0000000209047824 */ /* 0x000fca00078e00ff */
[C---:B0-----:R-:W-:Y:S02]  /*0240*/  LOP3.LUT R3, R4.reuse, 0xe, RZ, 0xc0, !PT ;  /* 0x0000000e04037812 */ /* 0x041fe400078ec0ff */
[----:B------:R-:W-:Y:S02]  /*0250*/  LOP3.LUT R5, R4, 0x6, RZ, 0xc0, !PT ;  /* 0x0000000604057812 */ /* 0x000fe400078ec0ff */
[----:B------:R-:W-:Y:S01]  /*0260*/  ISETP.GE.U32.AND P0, PT, R3, 0x7, PT ;  /* 0x000000070300780c */ /* 0x000fe20003f06070 */
[----:B------:R-:W-:Y:S01]  /*0270*/  IMAD.MOV R3, RZ, RZ, -R9 ;  /* 0x000000ffff037224 */ /* 0x000fe200078e0a09 */
[----:B------:R-:W-:Y:S01]  /*0280*/  ISETP.GE.U32.AND P1, PT, R5, 0x3, PT ;  /* 0x000000030500780c */ /* 0x000fe20003f26070 */
[----:B------:R-:W-:Y:S01]  /*0290*/  IMAD.MOV.U32 R5, RZ, RZ, RZ ;  /* 0x000000ffff057224 */ /* 0x000fe200078e00ff */
        /* <DEDUP_REMOVED lines=10> */
.L_x_16:
        /* <DEDUP_REMOVED lines=29> */
.L_x_15:
        /* <DEDUP_REMOVED lines=16> */
.L_x_17:
        /* <DEDUP_REMOVED lines=10> */
.L_x_18:
[----:B------:R-:W-:Y:S01]  /*06b0*/  IMAD.IADD R2, R2, 0x1, -R3 ;  /* 0x0000000102027824 */ /* 0x000fe200078e0a03 */
[----:B------:R-:W-:-:S04]  /*06c0*/  UIADD3 UR4, UPT, UPT, -UR4, URZ, URZ ;  /* 0x000000ff04047290 */ /* 0x000fc8000fffe1ff */
[----:B------:R-:W-:-:S05]  /*06d0*/  LEA R2, R2, UR5, 0x2 ;  /* 0x0000000502027c11 */ /* 0x000fca000f8e10ff */
[----:B------:R-:W-:-:S07]  /*06e0*/  VIADD R2, R2, 0x4 ;  /* 0x0000000402027836 */ /* 0x000fce0000000000 */
.L_x_19:
[----:B------:R0:W1:Y:S01]  /*06f0*/  LDS R4, [R2] ;  /* 0x0000000002047984 */ /* 0x0000620000000800 */
[----:B------:R-:W-:-:S04]  /*0700*/  UIADD3 UR4, UPT, UPT, UR4, 0x1, URZ ;  /* 0x0000000104047890 */ /* 0x000fc8000fffe0ff */
[----:B------:R-:W-:Y:S01]  /*0710*/  UISETP.NE.AND UP0, UPT, UR4, 0x1, UPT ;  /* 0x000000010400788c */ /* 0x000fe2000bf05270 */
[----:B0-----:R-:W-:Y:S01]  /*0720*/  VIADD R2, R2, 0xfffffffc ;  /* 0xfffffffc02027836 */ /* 0x001fe20000000000 */
[----:B-1----:R-:W-:-:S07]  /*0730*/  FMNMX R5, R4, R5, !PT ;  /* 0x0000000504057209 */ /* 0x002fce0007800000 */
[----:B------:R-:W-:Y:S05]  /*0740*/  BRA.U UP0, `(.L_x_19) ;  /* 0xfffffffd00e87547 */ /* 0x000fea000b83ffff */
.L_x_14:
[----:B0-----:R-:W0:Y:S02]  /*0750*/  LDC.64 R2, c[0x0][0x388] ;  /* 0x0000e200ff027b82 */ /* 0x001e240000000a00 */
[----:B0-----:R-:W-:-:S05]  /*0760*/  IMAD.WIDE R2, R0, 0x4, R2 ;  /* 0x0000000400027825 */ /* 0x001fca00078e0202 */
[----:B------:R-:W-:Y:S01]  /*0770*/  STG.E desc[UR6][R2.64], R5 ;  /* 0x0000000502007986 */ /* 0x000fe2000c101906 */
[----:B------:R-:W-:Y:S05]  /*0780*/  EXIT ;  /* 0x000000000000794d */ /* 0x000fea0003800000 */
.L_x_20:
        /* <DEDUP_REMOVED lines=15> */
.L_x_24:


//--------------------- .nv.shared.reserved.0     --------------------------
	.section	.nv.shared.reserved.0,"aw",@nobits
	.weak		__nv_reservedSMEM_offset_0_alias
	.size		__nv_reservedSMEM_offset_0_alias, 0, 64
	.other		__nv_reservedSMEM_offset_0_alias,@"STO_CUDA_RESERVED_SHARED STV_DEFAULT"
__nv_reservedSMEM_offset_0_alias:
	.zero		0
	.zero		64


//--------------------- .nv.shared._Z10maxfColGPUPfii --------------------------
	.section	.nv.shared._Z10maxfColGPUPfii,"aw",@nobits
	.sectionflags	@""
	.align	4
.nv.shared._Z10maxfColGPUPfii:
	.zero		5324


//--------------------- .nv.shared._Z10maxfRowGPUPfS_ii --------------------------
	.section	.nv.shared._Z10maxfRowGPUPfS_ii,"aw",@nobits
	.sectionflags	@""
	.align	4
.nv.shared._Z10maxfRowGPUPfS_ii:
	.zero		5324


//--------------------- .nv.constant0._Z28find_candidates_noise_threshPfS_fPiS0_iiS_ --------------------------
	.section	.nv.constant0._Z28find_candidates_noise_threshPfS_fPiS0_iiS_,"a",@progbits
	.sectionflags	@""
	.align	4
.nv.constant0._Z28find_candidates_noise_threshPfS_fPiS0_iiS_:
	.zero		952


//--------------------- .nv.constant0._Z9findPeaksPfS_fiPiS0_iiS_f --------------------------
	.section	.nv.constant0._Z9findPeaksPfS_fiPiS0_iiS_f,"a",@progbits
	.sectionflags	@""
	.align	4
.nv.constant0._Z9findPeaksPfS_fiPiS0_iiS_f:
	.zero		956


//--------------------- .nv.constant0._Z10maxfColGPUPfii --------------------------
	.section	.nv.constant0._Z10maxfColGPUPfii,"a",@progbits
	.sectionflags	@""
	.align	4
.nv.constant0._Z10maxfColGPUPfii:
	.zero		912


//--------------------- .nv.constant0._Z10maxfRowGPUPfS_ii --------------------------
	.section	.nv.constant0._Z10maxfRowGPUPfS_ii,"a",@progbits
	.sectionflags	@""
	.align	4
.nv.constant0._Z10maxfRowGPUPfS_ii:
	.zero		920


//--------------------- SYMBOLS --------------------------

	.type		.nv.reservedSmem.offset0,@object
	.size		.nv.reservedSmem.offset0,0x4
	.type		.nv.reservedSmem.cap,@object
	.size		.nv.reservedSmem.cap,0x4
